	.target	sm_100a

	.elftype	@"ET_EXEC"


//--------------------- .note.nv.tkinfo           --------------------------
	.section	.note.nv.tkinfo,"",@"SHT_NOTE"
	.sectionflags	@"SHF_NOTE_NV_TKINFO"
	.tkinfo
        /*0018*/ 	.word	0x00000002
        /*0030*/ 	.string	""
        /*0030*/ 	.string	"ptxas"
        /*0030*/ 	.string	"Cuda compilation tools, release 13.0, V13.0.88"
        /*0030*/ 	.string	"Build cuda_13.0.r13.0/compiler.36424714_0"
        /*0030*/ 	.string	"-arch sm_100a -m 64 "



//--------------------- .note.nv.cuinfo           --------------------------
	.section	.note.nv.cuinfo,"",@"SHT_NOTE"
	.sectionflags	@"SHF_NOTE_NV_CUINFO"
        /*0018*/ 	.short	0x0002
        /*001a*/ 	.short	0x0064
        /*001c*/ 	.short	0x0082
	.zero		2


//--------------------- .nv.info                  --------------------------
	.section	.nv.info,"",@"SHT_CUDA_INFO"
	.align	4


	//----- nvinfo : EIATTR_REGCOUNT
	.align		4
        /*0000*/ 	.byte	0x04, 0x2f
        /*0002*/ 	.short	(.L_19 - .L_18)
	.align		4
.L_18:
        /*0004*/ 	.word	index@(_ZN7cutlass13device_kernelINS_4gemm6kernel13GemmUniversalIN4cute5tupleIJiiiiEEENS1_10collective13CollectiveMmaINS1_35MainloopSm100TmaUmmaWarpSpecializedILi4ELi2ELi4ENS5_IJNS4_1CILi2EEENSA_ILi1EEESC_EEEEENS5_IJNSA_ILi128EEENSA_ILi256EEENSA_ILi64EEEEEENS_6half_tENS5_IJlSC_lEEESJ_SK_NS4_8TiledMMAINS4_8MMA_AtomIJNS4_26SM100_MMA_F16BF16_2x1SM_SSISJ_SJ_fLi128ELi256ELNS4_4UMMA5MajorE0ELSP_0ELNSO_7ScaleInE0ELSQ_0EEEEEENS4_6LayoutINS5_IJSC_SC_SC_EEENS5_IJNSA_ILi0EEESV_SV_EEEEENS5_IJNS4_10UnderscoreESY_SY_EEEEENS4_18SM100_TMA_2SM_LOADENS4_14ComposedLayoutINS4_7SwizzleILi3ELi4ELi3EEENS4_18smem_ptr_flag_bitsILi16EEENST_INS5_IJNSA_ILi8EEESH_EEENS5_IJSH_SC_EEEEEEEvNS4_8identityES11_S1B_vS1C_EENS_8epilogue10collective18CollectiveEpilogueINS1E_23Sm100TmaWarpSpecializedILi4ELi2ELi32ELb1ELb0EEEJNS5_IJSH_SG_SH_EEENS5_IJNST_ISH_SC_EENST_INS5_IJNSA_ILi32EEESB_EEENS5_IJSC_SF_EEEEEEEESJ_SK_SJ_SK_NS1E_6fusion15FusionCallbacksIS1I_NS1Q_17LinearCombinationISJ_fSJ_fLNS_15FloatRoundStyleE2EEES1J_S1P_JEEENS4_5SM1004TMEM4LOAD26SM100_TMEM_LOAD_32dp32b32xENS4_13SM90_TMA_LOADENS12_INS13_ILi2ELi4ELi3EEES16_NST_INS5_IJS17_S1L_EEENS5_IJS1L_SC_EEEEEEENS4_39AutoVectorizingCopyWithAssumedAlignmentILi128EEENS4_14SM90_TMA_STOREES25_S27_S27_EEEvvEEEEvNT_6ParamsE)
        /*0008*/ 	.word	0x00000073


	//----- nvinfo : EIATTR_FRAME_SIZE
	.align		4
.L_19:
        /*000c*/ 	.byte	0x04, 0x11
        /*000e*/ 	.short	(.L_21 - .L_20)
	.align		4
.L_20:
        /*0010*/ 	.word	index@($__internal_2_$__cuda_sm10x_tcgen05_guardrail_trap_unallocated_columns_being_dealloced)
        /*0014*/ 	.word	0x00000000


	//----- nvinfo : EIATTR_FRAME_SIZE
	.align		4
.L_21:
        /*0018*/ 	.byte	0x04, 0x11
        /*001a*/ 	.short	(.L_23 - .L_22)
	.align		4
.L_22:
        /*001c*/ 	.word	index@($__internal_1_$__cuda_sm10x_tcgen05_guardrail_trap_phase_invalid_during_alloc)
        /*0020*/ 	.word	0x00000000


	//----- nvinfo : EIATTR_FRAME_SIZE
	.align		4
.L_23:
        /*0024*/ 	.byte	0x04, 0x11
        /*0026*/ 	.short	(.L_25 - .L_24)
	.align		4
.L_24:
        /*0028*/ 	.word	index@($__internal_0_$__cuda_sm10x_tcgen05_guardrail_trap_col_being_dealloced_not_returned_by_alloc)
        /*002c*/ 	.word	0x00000000


	//----- nvinfo : EIATTR_FRAME_SIZE
	.align		4
.L_25:
        /*0030*/ 	.byte	0x04, 0x11
        /*0032*/ 	.short	(.L_27 - .L_26)
	.align		4
.L_26:
        /*0034*/ 	.word	index@(_ZN7cutlass13device_kernelINS_4gemm6kernel13GemmUniversalIN4cute5tupleIJiiiiEEENS1_10collective13CollectiveMmaINS1_35MainloopSm100TmaUmmaWarpSpecializedILi4ELi2ELi4ENS5_IJNS4_1CILi2EEENSA_ILi1EEESC_EEEEENS5_IJNSA_ILi128EEENSA_ILi256EEENSA_ILi64EEEEEENS_6half_tENS5_IJlSC_lEEESJ_SK_NS4_8TiledMMAINS4_8MMA_AtomIJNS4_26SM100_MMA_F16BF16_2x1SM_SSISJ_SJ_fLi128ELi256ELNS4_4UMMA5MajorE0ELSP_0ELNSO_7ScaleInE0ELSQ_0EEEEEENS4_6LayoutINS5_IJSC_SC_SC_EEENS5_IJNSA_ILi0EEESV_SV_EEEEENS5_IJNS4_10UnderscoreESY_SY_EEEEENS4_18SM100_TMA_2SM_LOADENS4_14ComposedLayoutINS4_7SwizzleILi3ELi4ELi3EEENS4_18smem_ptr_flag_bitsILi16EEENST_INS5_IJNSA_ILi8EEESH_EEENS5_IJSH_SC_EEEEEEEvNS4_8identityES11_S1B_vS1C_EENS_8epilogue10collective18CollectiveEpilogueINS1E_23Sm100TmaWarpSpecializedILi4ELi2ELi32ELb1ELb0EEEJNS5_IJSH_SG_SH_EEENS5_IJNST_ISH_SC_EENST_INS5_IJNSA_ILi32EEESB_EEENS5_IJSC_SF_EEEEEEEESJ_SK_SJ_SK_NS1E_6fusion15FusionCallbacksIS1I_NS1Q_17LinearCombinationISJ_fSJ_fLNS_15FloatRoundStyleE2EEES1J_S1P_JEEENS4_5SM1004TMEM4LOAD26SM100_TMEM_LOAD_32dp32b32xENS4_13SM90_TMA_LOADENS12_INS13_ILi2ELi4ELi3EEES16_NST_INS5_IJS17_S1L_EEENS5_IJS1L_SC_EEEEEEENS4_39AutoVectorizingCopyWithAssumedAlignmentILi128EEENS4_14SM90_TMA_STOREES25_S27_S27_EEEvvEEEEvNT_6ParamsE)
        /*0038*/ 	.word	0x00000000


	//----- nvinfo : EIATTR_MIN_STACK_SIZE
	.align		4
.L_27:
        /*003c*/ 	.byte	0x04, 0x12
        /*003e*/ 	.short	(.L_29 - .L_28)
	.align		4
.L_28:
        /*0040*/ 	.word	index@(_ZN7cutlass13device_kernelINS_4gemm6kernel13GemmUniversalIN4cute5tupleIJiiiiEEENS1_10collective13CollectiveMmaINS1_35MainloopSm100TmaUmmaWarpSpecializedILi4ELi2ELi4ENS5_IJNS4_1CILi2EEENSA_ILi1EEESC_EEEEENS5_IJNSA_ILi128EEENSA_ILi256EEENSA_ILi64EEEEEENS_6half_tENS5_IJlSC_lEEESJ_SK_NS4_8TiledMMAINS4_8MMA_AtomIJNS4_26SM100_MMA_F16BF16_2x1SM_SSISJ_SJ_fLi128ELi256ELNS4_4UMMA5MajorE0ELSP_0ELNSO_7ScaleInE0ELSQ_0EEEEEENS4_6LayoutINS5_IJSC_SC_SC_EEENS5_IJNSA_ILi0EEESV_SV_EEEEENS5_IJNS4_10UnderscoreESY_SY_EEEEENS4_18SM100_TMA_2SM_LOADENS4_14ComposedLayoutINS4_7SwizzleILi3ELi4ELi3EEENS4_18smem_ptr_flag_bitsILi16EEENST_INS5_IJNSA_ILi8EEESH_EEENS5_IJSH_SC_EEEEEEEvNS4_8identityES11_S1B_vS1C_EENS_8epilogue10collective18CollectiveEpilogueINS1E_23Sm100TmaWarpSpecializedILi4ELi2ELi32ELb1ELb0EEEJNS5_IJSH_SG_SH_EEENS5_IJNST_ISH_SC_EENST_INS5_IJNSA_ILi32EEESB_EEENS5_IJSC_SF_EEEEEEEESJ_SK_SJ_SK_NS1E_6fusion15FusionCallbacksIS1I_NS1Q_17LinearCombinationISJ_fSJ_fLNS_15FloatRoundStyleE2EEES1J_S1P_JEEENS4_5SM1004TMEM4LOAD26SM100_TMEM_LOAD_32dp32b32xENS4_13SM90_TMA_LOADENS12_INS13_ILi2ELi4ELi3EEES16_NST_INS5_IJS17_S1L_EEENS5_IJS1L_SC_EEEEEEENS4_39AutoVectorizingCopyWithAssumedAlignmentILi128EEENS4_14SM90_TMA_STOREES25_S27_S27_EEEvvEEEEvNT_6ParamsE)
        /*0044*/ 	.word	0x00000000
.L_29:


//--------------------- .nv.compat                --------------------------
	.section	.nv.compat,"",@"SHT_CUDA_COMPAT_INFO"
	.align	4
        /*0000*/ 	.byte	0x02, 0x09, 0x01, 0x00, 0x02, 0x02, 0x02, 0x00, 0x02, 0x05, 0x05, 0x00, 0x03, 0x07, 0x01, 0x01
        /*0010*/ 	.byte	0x02, 0x03, 0x01, 0x00, 0x02, 0x06, 0x01, 0x00, 0x04, 0x0b, 0x08, 0x00, 0x09, 0x00, 0x00, 0x00
        /*0020*/ 	.byte	0x00, 0x00, 0x00, 0x00


//--------------------- .nv.info._ZN7cutlass13device_kernelINS_4gemm6kernel13GemmUniversalIN4cute5tupleIJiiiiEEENS1_10collective13CollectiveMmaINS1_35MainloopSm100TmaUmmaWarpSpecializedILi4ELi2ELi4ENS5_IJNS4_1CILi2EEENSA_ILi1EEESC_EEEEENS5_IJNSA_ILi128EEENSA_ILi256EEENSA_ILi64EEEEEENS_6half_tENS5_IJlSC_lEEESJ_SK_NS4_8TiledMMAINS4_8MMA_AtomIJNS4_26SM100_MMA_F16BF16_2x1SM_SSISJ_SJ_fLi128ELi256ELNS4_4UMMA5MajorE0ELSP_0ELNSO_7ScaleInE0ELSQ_0EEEEEENS4_6LayoutINS5_IJSC_SC_SC_EEENS5_IJNSA_ILi0EEESV_SV_EEEEENS5_IJNS4_10UnderscoreESY_SY_EEEEENS4_18SM100_TMA_2SM_LOADENS4_14ComposedLayoutINS4_7SwizzleILi3ELi4ELi3EEENS4_18smem_ptr_flag_bitsILi16EEENST_INS5_IJNSA_ILi8EEESH_EEENS5_IJSH_SC_EEEEEEEvNS4_8identityES11_S1B_vS1C_EENS_8epilogue10collective18CollectiveEpilogueINS1E_23Sm100TmaWarpSpecializedILi4ELi2ELi32ELb1ELb0EEEJNS5_IJSH_SG_SH_EEENS5_IJNST_ISH_SC_EENST_INS5_IJNSA_ILi32EEESB_EEENS5_IJSC_SF_EEEEEEEESJ_SK_SJ_SK_NS1E_6fusion15FusionCallbacksIS1I_NS1Q_17LinearCombinationISJ_fSJ_fLNS_15FloatRoundStyleE2EEES1J_S1P_JEEENS4_5SM1004TMEM4LOAD26SM100_TMEM_LOAD_32dp32b32xENS4_13SM90_TMA_LOADENS12_INS13_ILi2ELi4ELi3EEES16_NST_INS5_IJS17_S1L_EEENS5_IJS1L_SC_EEEEEEENS4_39AutoVectorizingCopyWithAssumedAlignmentILi128EEENS4_14SM90_TMA_STOREES25_S27_S27_EEEvvEEEEvNT_6ParamsE --------------------------
	.section	.nv.info._ZN7cutlass13device_kernelINS_4gemm6kernel13GemmUniversalIN4cute5tupleIJiiiiEEENS1_10collective13CollectiveMmaINS1_35MainloopSm100TmaUmmaWarpSpecializedILi4ELi2ELi4ENS5_IJNS4_1CILi2EEENSA_ILi1EEESC_EEEEENS5_IJNSA_ILi128EEENSA_ILi256EEENSA_ILi64EEEEEENS_6half_tENS5_IJlSC_lEEESJ_SK_NS4_8TiledMMAINS4_8MMA_AtomIJNS4_26SM100_MMA_F16BF16_2x1SM_SSISJ_SJ_fLi128ELi256ELNS4_4UMMA5MajorE0ELSP_0ELNSO_7ScaleInE0ELSQ_0EEEEEENS4_6LayoutINS5_IJSC_SC_SC_EEENS5_IJNSA_ILi0EEESV_SV_EEEEENS5_IJNS4_10UnderscoreESY_SY_EEEEENS4_18SM100_TMA_2SM_LOADENS4_14ComposedLayoutINS4_7SwizzleILi3ELi4ELi3EEENS4_18smem_ptr_flag_bitsILi16EEENST_INS5_IJNSA_ILi8EEESH_EEENS5_IJSH_SC_EEEEEEEvNS4_8identityES11_S1B_vS1C_EENS_8epilogue10collective18CollectiveEpilogueINS1E_23Sm100TmaWarpSpecializedILi4ELi2ELi32ELb1ELb0EEEJNS5_IJSH_SG_SH_EEENS5_IJNST_ISH_SC_EENST_INS5_IJNSA_ILi32EEESB_EEENS5_IJSC_SF_EEEEEEEESJ_SK_SJ_SK_NS1E_6fusion15FusionCallbacksIS1I_NS1Q_17LinearCombinationISJ_fSJ_fLNS_15FloatRoundStyleE2EEES1J_S1P_JEEENS4_5SM1004TMEM4LOAD26SM100_TMEM_LOAD_32dp32b32xENS4_13SM90_TMA_LOADENS12_INS13_ILi2ELi4ELi3EEES16_NST_INS5_IJS17_S1L_EEENS5_IJS1L_SC_EEEEEEENS4_39AutoVectorizingCopyWithAssumedAlignmentILi128EEENS4_14SM90_TMA_STOREES25_S27_S27_EEEvvEEEEvNT_6ParamsE,"",@"SHT_CUDA_INFO"
	.sectionflags	@""
	.align	4


	//----- nvinfo : EIATTR_CUDA_API_VERSION
	.align		4
        /*0000*/ 	.byte	0x04, 0x37
        /*0002*/ 	.short	(.L_31 - .L_30)
.L_30:
        /*0004*/ 	.word	0x00000082


	//----- nvinfo : EIATTR_KPARAM_INFO
	.align		4
.L_31:
        /*0008*/ 	.byte	0x04, 0x17
        /*000a*/ 	.short	(.L_33 - .L_32)
.L_32:
        /*000c*/ 	.word	0x00000000
        /*0010*/ 	.short	0x0000
        /*0012*/ 	.short	0x0000
        /*0014*/ 	.byte	0x00, 0xf0, 0x01, 0x20


	//----- nvinfo : EIATTR_AT_ENTRY_FRAGMENTS
	.align		4
.L_33:
        /*0018*/ 	.byte	0x04, 0x4f
        /*001a*/ 	.short	(.L_35 - .L_34)


	//   ....[0]....
.L_34:
        /*001c*/ 	.word	0x00000007


	//----- nvinfo : EIATTR_RESERVED_SMEM_USED
	.align		4
.L_35:
        /*0020*/ 	.byte	0x01, 0x41
	.zero		2


	//----- nvinfo : EIATTR_SPARSE_MMA_MASK
	.align		4
        /*0024*/ 	.byte	0x03, 0x50
        /*0026*/ 	.short	0x0000


	//----- nvinfo : EIATTR_TCGEN05_2CTA_USED
	.align		4
        /*0028*/ 	.byte	0x01, 0x52
	.zero		2


	//----- nvinfo : EIATTR_MAXREG_COUNT
	.align		4
        /*002c*/ 	.byte	0x03, 0x1b
        /*002e*/ 	.short	0x00ff


	//----- nvinfo : EIATTR_NUM_BARRIERS
	.align		4
        /*0030*/ 	.byte	0x02, 0x4c
        /*0032*/ 	.byte	0x07
	.zero		1


	//----- nvinfo : EIATTR_EXTERNS
	.align		4
        /*0034*/ 	.byte	0x04, 0x0f
        /*0036*/ 	.short	(.L_37 - .L_36)


	//   ....[0]....
	.align		4
.L_36:
        /*0038*/ 	.word	index@(__assertfail)


	//----- nvinfo : EIATTR_MERCURY_ISA_VERSION
	.align		4
.L_37:
        /*003c*/ 	.byte	0x03, 0x5f
        /*003e*/ 	.short	0x0101


	//----- nvinfo : EIATTR_INT_WARP_WIDE_INSTR_OFFSETS
	.align		4
        /*0040*/ 	.byte	0x04, 0x31
        /*0042*/ 	.short	(.L_39 - .L_38)


	//   ....[0]....
.L_38:
        /*0044*/ 	.word	0x00000d10


	//   ....[1]....
        /*0048*/ 	.word	0x00000db0


	//   ....[2]....
        /*004c*/ 	.word	0x00002110


	//   ....[3]....
        /*0050*/ 	.word	0x00003fe0


	//   ....[4]....
        /*0054*/ 	.word	0x00004010


	//   ....[5]....
        /*0058*/ 	.word	0x00004060


	//   ....[6]....
        /*005c*/ 	.word	0x00004980


	//   ....[7]....
        /*0060*/ 	.word	0x000049a0


	//   ....[8]....
        /*0064*/ 	.word	0x00004a80


	//   ....[9]....
        /*0068*/ 	.word	0x00004b40


	//   ....[10]....
        /*006c*/ 	.word	0x00004b60


	//   ....[11]....
        /*0070*/ 	.word	0x00004c30


	//   ....[12]....
        /*0074*/ 	.word	0x00004d20


	//   ....[13]....
        /*0078*/ 	.word	0x00004d40


	//   ....[14]....
        /*007c*/ 	.word	0x00004e40


	//   ....[15]....
        /*0080*/ 	.word	0x00004ff0


	//   ....[16]....
        /*0084*/ 	.word	0x00005000


	//   ....[17]....
        /*0088*/ 	.word	0x00005190


	//----- nvinfo : EIATTR_COOP_GROUP_MASK_REGIDS
	.align		4
.L_39:
        /*008c*/ 	.byte	0x04, 0x29
        /*008e*/ 	.short	(.L_41 - .L_40)


	//   ....[0]....
.L_40:
        /*0090*/ 	.word	0xffffffff


	//   ....[1]....
        /*0094*/ 	.word	0xffffffff


	//   ....[2]....
        /*0098*/ 	.word	0xffffffff


	//   ....[3]....
        /*009c*/ 	.word	0xffffffff


	//   ....[4]....
        /*00a0*/ 	.word	0xffffffff


	//   ....[5]....
        /*00a4*/ 	.word	0xffffffff


	//   ....[6]....
        /*00a8*/ 	.word	0xffffffff


	//   ....[7]....
        /*00ac*/ 	.word	0xffffffff


	//   ....[8]....
        /*00b0*/ 	.word	0xffffffff


	//   ....[9]....
        /*00b4*/ 	.word	0xffffffff


	//   ....[10]....
        /*00b8*/ 	.word	0xffffffff


	//   ....[11]....
        /*00bc*/ 	.word	0xffffffff


	//   ....[12]....
        /*00c0*/ 	.word	0xffffffff


	//   ....[13]....
        /*00c4*/ 	.word	0xffffffff


	//----- nvinfo : EIATTR_COOP_GROUP_INSTR_OFFSETS
	.align		4
.L_41:
        /*00c8*/ 	.byte	0x04, 0x28
        /*00ca*/ 	.short	(.L_43 - .L_42)


	//   ....[0]....
.L_42:
        /*00cc*/ 	.word	0x000000c0


	//   ....[1]....
        /*00d0*/ 	.word	0x00000500


	//   ....[2]....
        /*00d4*/ 	.word	0x00000680


	//   ....[3]....
        /*00d8*/ 	.word	0x00000810


	//   ....[4]....
        /*00dc*/ 	.word	0x00000900


	//   ....[5]....
        /*00e0*/ 	.word	0x00000a60


	//   ....[6]....
        /*00e4*/ 	.word	0x00000bf0


	//   ....[7]....
        /*00e8*/ 	.word	0x00000e30


	//   ....[8]....
        /*00ec*/ 	.word	0x00001ff0


	//   ....[9]....
        /*00f0*/ 	.word	0x00002dd0


	//   ....[10]....
        /*00f4*/ 	.word	0x000032a0


	//   ....[11]....
        /*00f8*/ 	.word	0x000032d0


	//   ....[12]....
        /*00fc*/ 	.word	0x00003ef0


	//   ....[13]....
        /*0100*/ 	.word	0x00004100


	//----- nvinfo : EIATTR_VRC_CTA_INIT_COUNT
	.align		4
.L_43:
        /*0104*/ 	.byte	0x02, 0x4a
        /*0106*/ 	.byte	0x80
	.zero		1


	//----- nvinfo : EIATTR_SYSCALL_OFFSETS
	.align		4
        /*0108*/ 	.byte	0x04, 0x46
        /*010a*/ 	.short	(.L_45 - .L_44)


	//   ....[0]....
.L_44:
        /*010c*/ 	.word	0x00005c80


	//   ....[1]....
        /*0110*/ 	.word	0x00005d70


	//   ....[2]....
        /*0114*/ 	.word	0x000064e0


	//   ....[3]....
        /*0118*/ 	.word	0x000071a0


	//   ....[4]....
        /*011c*/ 	.word	0x00007e40


	//   ....[5]....
        /*0120*/ 	.word	0x00008ae0


	//----- nvinfo : EIATTR_MBARRIER_INSTR_OFFSETS
	.align		4
.L_45:
        /*0124*/ 	.byte	0x04, 0x39
        /*0126*/ 	.short	(.L_47 - .L_46)


	//   ....[0]....
.L_46:
        /*0128*/ 	.word	0x000005f0
        /*012c*/ 	.word	0x000000ff
        /*0130*/ 	.word	0x00000000
        /*0134*/ 	.short	0x0100
        /*0136*/ 	.byte	0x08
	.zero		1


	//   ....[1]....
        /*0138*/ 	.word	0x00000600
        /*013c*/ 	.word	0x000000ff
        /*0140*/ 	.word	0x00000020
        /*0144*/ 	.short	0x0100
        /*0146*/ 	.byte	0x08
	.zero		1


	//   ....[2]....
        /*0148*/ 	.word	0x00000610
        /*014c*/ 	.word	0x000000ff
        /*0150*/ 	.word	0x00000008
        /*0154*/ 	.short	0x0100
        /*0156*/ 	.byte	0x08
	.zero		1


	//   ....[3]....
        /*0158*/ 	.word	0x00000620
        /*015c*/ 	.word	0x000000ff
        /*0160*/ 	.word	0x00000028
        /*0164*/ 	.short	0x0100
        /*0166*/ 	.byte	0x08
	.zero		1


	//   ....[4]....
        /*0168*/ 	.word	0x00000630
        /*016c*/ 	.word	0x000000ff
        /*0170*/ 	.word	0x00000010
        /*0174*/ 	.short	0x0100
        /*0176*/ 	.byte	0x08
	.zero		1


	//   ....[5]....
        /*0178*/ 	.word	0x00000640
        /*017c*/ 	.word	0x000000ff
        /*0180*/ 	.word	0x00000030
        /*0184*/ 	.short	0x0100
        /*0186*/ 	.byte	0x08
	.zero		1


	//   ....[6]....
        /*0188*/ 	.word	0x00000650
        /*018c*/ 	.word	0x000000ff
        /*0190*/ 	.word	0x00000018
        /*0194*/ 	.short	0x0100
        /*0196*/ 	.byte	0x08
	.zero		1


	//   ....[7]....
        /*0198*/ 	.word	0x00000660
        /*019c*/ 	.word	0x000000ff
        /*01a0*/ 	.word	0x00000038
        /*01a4*/ 	.short	0x0100
        /*01a6*/ 	.byte	0x08
	.zero		1


	//   ....[8]....
        /*01a8*/ 	.word	0x00000780
        /*01ac*/ 	.word	0x000000ff
        /*01b0*/ 	.word	0x00000040
        /*01b4*/ 	.short	0x0100
        /*01b6*/ 	.byte	0x09
	.zero		1


	//   ....[9]....
        /*01b8*/ 	.word	0x00000790
        /*01bc*/ 	.word	0x000000ff
        /*01c0*/ 	.word	0x00000060
        /*01c4*/ 	.short	0x0100
        /*01c6*/ 	.byte	0x09
	.zero		1


	//   ....[10]....
        /*01c8*/ 	.word	0x000007a0
        /*01cc*/ 	.word	0x000000ff
        /*01d0*/ 	.word	0x00000048
        /*01d4*/ 	.short	0x0100
        /*01d6*/ 	.byte	0x09
	.zero		1


	//   ....[11]....
        /*01d8*/ 	.word	0x000007b0
        /*01dc*/ 	.word	0x000000ff
        /*01e0*/ 	.word	0x00000068
        /*01e4*/ 	.short	0x0100
        /*01e6*/ 	.byte	0x09
	.zero		1


	//   ....[12]....
        /*01e8*/ 	.word	0x000007c0
        /*01ec*/ 	.word	0x000000ff
        /*01f0*/ 	.word	0x00000050
        /*01f4*/ 	.short	0x0100
        /*01f6*/ 	.byte	0x09
	.zero		1


	//   ....[13]....
        /*01f8*/ 	.word	0x000007d0
        /*01fc*/ 	.word	0x000000ff
        /*0200*/ 	.word	0x00000070
        /*0204*/ 	.short	0x0100
        /*0206*/ 	.byte	0x09
	.zero		1


	//   ....[14]....
        /*0208*/ 	.word	0x000007e0
        /*020c*/ 	.word	0x000000ff
        /*0210*/ 	.word	0x00000058
        /*0214*/ 	.short	0x0100
        /*0216*/ 	.byte	0x09
	.zero		1


	//   ....[15]....
        /*0218*/ 	.word	0x000007f0
        /*021c*/ 	.word	0x000000ff
        /*0220*/ 	.word	0x00000078
        /*0224*/ 	.short	0x0100
        /*0226*/ 	.byte	0x09
	.zero		1


	//   ....[16]....
        /*0228*/ 	.word	0x000008d0
        /*022c*/ 	.word	0x000000ff
        /*0230*/ 	.word	0x00000080
        /*0234*/ 	.short	0x0100
        /*0236*/ 	.byte	0x08
	.zero		1


	//   ....[17]....
        /*0238*/ 	.word	0x000008e0
        /*023c*/ 	.word	0x000000ff
        /*0240*/ 	.word	0x00000088
        /*0244*/ 	.short	0x0100
        /*0246*/ 	.byte	0x08
	.zero		1


	//   ....[18]....
        /*0248*/ 	.word	0x00000a10
        /*024c*/ 	.word	0x000000ff
        /*0250*/ 	.word	0x00000090
        /*0254*/ 	.short	0x0100
        /*0256*/ 	.byte	0x08
	.zero		1


	//   ....[19]....
        /*0258*/ 	.word	0x00000a20
        /*025c*/ 	.word	0x000000ff
        /*0260*/ 	.word	0x000000a0
        /*0264*/ 	.short	0x0100
        /*0266*/ 	.byte	0x08
	.zero		1


	//   ....[20]....
        /*0268*/ 	.word	0x00000a30
        /*026c*/ 	.word	0x000000ff
        /*0270*/ 	.word	0x00000098
        /*0274*/ 	.short	0x0100
        /*0276*/ 	.byte	0x08
	.zero		1


	//   ....[21]....
        /*0278*/ 	.word	0x00000a40
        /*027c*/ 	.word	0x000000ff
        /*0280*/ 	.word	0x000000a8
        /*0284*/ 	.short	0x0100
        /*0286*/ 	.byte	0x08
	.zero		1


	//   ....[22]....
        /*0288*/ 	.word	0x00000b60
        /*028c*/ 	.word	0x000000ff
        /*0290*/ 	.word	0x000000b0
        /*0294*/ 	.short	0x0100
        /*0296*/ 	.byte	0x09
	.zero		1


	//   ....[23]....
        /*0298*/ 	.word	0x00000b70
        /*029c*/ 	.word	0x000000ff
        /*02a0*/ 	.word	0x000000d0
        /*02a4*/ 	.short	0x0100
        /*02a6*/ 	.byte	0x09
	.zero		1


	//   ....[24]....
        /*02a8*/ 	.word	0x00000b80
        /*02ac*/ 	.word	0x000000ff
        /*02b0*/ 	.word	0x000000b8
        /*02b4*/ 	.short	0x0100
        /*02b6*/ 	.byte	0x09
	.zero		1


	//   ....[25]....
        /*02b8*/ 	.word	0x00000b90
        /*02bc*/ 	.word	0x000000ff
        /*02c0*/ 	.word	0x000000d8
        /*02c4*/ 	.short	0x0100
        /*02c6*/ 	.byte	0x09
	.zero		1


	//   ....[26]....
        /*02c8*/ 	.word	0x00000ba0
        /*02cc*/ 	.word	0x000000ff
        /*02d0*/ 	.word	0x000000c0
        /*02d4*/ 	.short	0x0100
        /*02d6*/ 	.byte	0x09
	.zero		1


	//   ....[27]....
        /*02d8*/ 	.word	0x00000bb0
        /*02dc*/ 	.word	0x000000ff
        /*02e0*/ 	.word	0x000000e0
        /*02e4*/ 	.short	0x0100
        /*02e6*/ 	.byte	0x09
	.zero		1


	//   ....[28]....
        /*02e8*/ 	.word	0x00000bc0
        /*02ec*/ 	.word	0x000000ff
        /*02f0*/ 	.word	0x000000c8
        /*02f4*/ 	.short	0x0100
        /*02f6*/ 	.byte	0x09
	.zero		1


	//   ....[29]....
        /*02f8*/ 	.word	0x00000bd0
        /*02fc*/ 	.word	0x000000ff
        /*0300*/ 	.word	0x000000e8
        /*0304*/ 	.short	0x0100
        /*0306*/ 	.byte	0x09
	.zero		1


	//   ....[30]....
        /*0308*/ 	.word	0x00000cc0
        /*030c*/ 	.word	0x000000ff
        /*0310*/ 	.word	0x000000f0
        /*0314*/ 	.short	0x0100
        /*0316*/ 	.byte	0x08
	.zero		1


	//   ....[31]....
        /*0318*/ 	.word	0x00000cd0
        /*031c*/ 	.word	0x000000ff
        /*0320*/ 	.word	0x00000100
        /*0324*/ 	.short	0x0100
        /*0326*/ 	.byte	0x08
	.zero		1


	//   ....[32]....
        /*0328*/ 	.word	0x00000ce0
        /*032c*/ 	.word	0x000000ff
        /*0330*/ 	.word	0x000000f8
        /*0334*/ 	.short	0x0100
        /*0336*/ 	.byte	0x08
	.zero		1


	//   ....[33]....
        /*0338*/ 	.word	0x00000cf0
        /*033c*/ 	.word	0x000000ff
        /*0340*/ 	.word	0x00000108
        /*0344*/ 	.short	0x0100
        /*0346*/ 	.byte	0x08
	.zero		1


	//   ....[34]....
        /*0348*/ 	.word	0x00000de0
        /*034c*/ 	.word	0x000000ff
        /*0350*/ 	.word	0x00000110
        /*0354*/ 	.short	0x0100
        /*0356*/ 	.byte	0x07
	.zero		1


	//   ....[35]....
        /*0358*/ 	.word	0x000017f0
        /*035c*/ 	.word	0x00000002
        /*0360*/ 	.word	0x00000100
        /*0364*/ 	.short	0x010a
        /*0366*/ 	.byte	0xff
	.zero		1


	//   ....[36]....
        /*0368*/ 	.word	0x00001820
        /*036c*/ 	.word	0x00000002
        /*0370*/ 	.word	0x000000f0
        /*0374*/ 	.short	0x0101
        /*0376*/ 	.byte	0xff
	.zero		1


	//   ....[37]....
        /*0378*/ 	.word	0x000018f0
        /*037c*/ 	.word	0x000000ff
        /*0380*/ 	.word	0x00000020
        /*0384*/ 	.short	0x010a
        /*0386*/ 	.byte	0x08
	.zero		1


	//   ....[38]....
        /*0388*/ 	.word	0x000019f0
        /*038c*/ 	.word	0x000000ff
        /*0390*/ 	.word	0x00000020
        /*0394*/ 	.short	0x010a
        /*0396*/ 	.byte	0x21
	.zero		1


	//   ....[39]....
        /*0398*/ 	.word	0x00001ba0
        /*039c*/ 	.word	0x000000ff
        /*03a0*/ 	.word	0x00000020
        /*03a4*/ 	.short	0x010a
        /*03a6*/ 	.byte	0x08
	.zero		1


	//   ....[40]....
        /*03a8*/ 	.word	0x00001ca0
        /*03ac*/ 	.word	0x000000ff
        /*03b0*/ 	.word	0x00000088
        /*03b4*/ 	.short	0x0101
        /*03b6*/ 	.byte	0x06
	.zero		1


	//   ....[41]....
        /*03b8*/ 	.word	0x00001cc0
        /*03bc*/ 	.word	0x000000ff
        /*03c0*/ 	.word	0x00000020
        /*03c4*/ 	.short	0x010a
        /*03c6*/ 	.byte	0x08
	.zero		1


	//   ....[42]....
        /*03c8*/ 	.word	0x00001d40
        /*03cc*/ 	.word	0x000000ff
        /*03d0*/ 	.word	0x00000020
        /*03d4*/ 	.short	0x010a
        /*03d6*/ 	.byte	0x11
	.zero		1


	//   ....[43]....
        /*03d8*/ 	.word	0x00001ed0
        /*03dc*/ 	.word	0x000000ff
        /*03e0*/ 	.word	0x00000020
        /*03e4*/ 	.short	0x010a
        /*03e6*/ 	.byte	0x08
	.zero		1


	//   ....[44]....
        /*03e8*/ 	.word	0x00002020
        /*03ec*/ 	.word	0x00000002
        /*03f0*/ 	.word	0x00000090
        /*03f4*/ 	.short	0x010a
        /*03f6*/ 	.byte	0xff
	.zero		1


	//   ....[45]....
        /*03f8*/ 	.word	0x000020e0
        /*03fc*/ 	.word	0x00000002
        /*0400*/ 	.word	0x00000000
        /*0404*/ 	.short	0x0101
        /*0406*/ 	.byte	0xff
	.zero		1


	//   ....[46]....
        /*0408*/ 	.word	0x00002640
        /*040c*/ 	.word	0x000000ff
        /*0410*/ 	.word	0x00000000
        /*0414*/ 	.short	0x010a
        /*0416*/ 	.byte	0x04
	.zero		1


	//   ....[47]....
        /*0418*/ 	.word	0x000026d0
        /*041c*/ 	.word	0x000000ff
        /*0420*/ 	.word	0x00000000
        /*0424*/ 	.short	0x010a
        /*0426*/ 	.byte	0x04
	.zero		1


	//   ....[48]....
        /*0428*/ 	.word	0x00002760
        /*042c*/ 	.word	0x000000ff
        /*0430*/ 	.word	0x00000000
        /*0434*/ 	.short	0x010a
        /*0436*/ 	.byte	0x04
	.zero		1


	//   ....[49]....
        /*0438*/ 	.word	0x00002800
        /*043c*/ 	.word	0x00000000
        /*0440*/ 	.word	0x00000000
        /*0444*/ 	.short	0x010a
        /*0446*/ 	.byte	0xff
	.zero		1


	//   ....[50]....
        /*0448*/ 	.word	0x00002930
        /*044c*/ 	.word	0x00000000
        /*0450*/ 	.word	0x000000f0
        /*0454*/ 	.short	0x010a
        /*0456*/ 	.byte	0xff
	.zero		1


	//   ....[51]....
        /*0458*/ 	.word	0x000029a0
        /*045c*/ 	.word	0x00000000
        /*0460*/ 	.word	0x00000000
        /*0464*/ 	.short	0x0101
        /*0466*/ 	.byte	0xff
	.zero		1


	//   ....[52]....
        /*0468*/ 	.word	0x000029c0
        /*046c*/ 	.word	0x000000ff
        /*0470*/ 	.word	0x000000a0
        /*0474*/ 	.short	0x010a
        /*0476*/ 	.byte	0x05
	.zero		1


	//   ....[53]....
        /*0478*/ 	.word	0x00002ae0
        /*047c*/ 	.word	0x00000000
        /*0480*/ 	.word	0x00000090
        /*0484*/ 	.short	0x010a
        /*0486*/ 	.byte	0xff
	.zero		1


	//   ....[54]....
        /*0488*/ 	.word	0x00002be0
        /*048c*/ 	.word	0x00000000
        /*0490*/ 	.word	0x00000000
        /*0494*/ 	.short	0x0101
        /*0496*/ 	.byte	0xff
	.zero		1


	//   ....[55]....
        /*0498*/ 	.word	0x00002c70
        /*049c*/ 	.word	0x000000ff
        /*04a0*/ 	.word	0x000000a0
        /*04a4*/ 	.short	0x0106
        /*04a6*/ 	.byte	0x05
	.zero		1


	//   ....[56]....
        /*04a8*/ 	.word	0x00002c90
        /*04ac*/ 	.word	0x000000ff
        /*04b0*/ 	.word	0x000000a0
        /*04b4*/ 	.short	0x010a
        /*04b6*/ 	.byte	0x05
	.zero		1


	//   ....[57]....
        /*04b8*/ 	.word	0x00002d20
        /*04bc*/ 	.word	0x000000ff
        /*04c0*/ 	.word	0x000000a0
        /*04c4*/ 	.short	0x0106
        /*04c6*/ 	.byte	0x04
	.zero		1


	//   ....[58]....
        /*04c8*/ 	.word	0x00002d60
        /*04cc*/ 	.word	0x00000000
        /*04d0*/ 	.word	0x000000a0
        /*04d4*/ 	.short	0x010a
        /*04d6*/ 	.byte	0xff
	.zero		1


	//   ....[59]....
        /*04d8*/ 	.word	0x00002fa0
        /*04dc*/ 	.word	0x000000ff
        /*04e0*/ 	.word	0x00000008
        /*04e4*/ 	.short	0x010a
        /*04e6*/ 	.byte	0x06
	.zero		1


	//   ....[60]....
        /*04e8*/ 	.word	0x00002fc0
        /*04ec*/ 	.word	0x000000ff
        /*04f0*/ 	.word	0x00000008
        /*04f4*/ 	.short	0x010a
        /*04f6*/ 	.byte	0x06
	.zero		1


	//   ....[61]....
        /*04f8*/ 	.word	0x00003150
        /*04fc*/ 	.word	0x000000ff
        /*0500*/ 	.word	0x00000008
        /*0504*/ 	.short	0x010a
        /*0506*/ 	.byte	0x06
	.zero		1


	//   ....[62]....
        /*0508*/ 	.word	0x00003170
        /*050c*/ 	.word	0x000000ff
        /*0510*/ 	.word	0x00000008
        /*0514*/ 	.short	0x010a
        /*0516*/ 	.byte	0x06
	.zero		1


	//   ....[63]....
        /*0518*/ 	.word	0x00003230
        /*051c*/ 	.word	0x000000ff
        /*0520*/ 	.word	0x00000000
        /*0524*/ 	.short	0x0101
        /*0526*/ 	.byte	0x07
	.zero		1


	//   ....[64]....
        /*0528*/ 	.word	0x00003570
        /*052c*/ 	.word	0x00000000
        /*0530*/ 	.word	0x00000090
        /*0534*/ 	.short	0x010a
        /*0536*/ 	.byte	0xff
	.zero		1


	//   ....[65]....
        /*0538*/ 	.word	0x00003630
        /*053c*/ 	.word	0x00000000
        /*0540*/ 	.word	0x00000000
        /*0544*/ 	.short	0x0101
        /*0546*/ 	.byte	0xff
	.zero		1


	//   ....[66]....
        /*0548*/ 	.word	0x000036f0
        /*054c*/ 	.word	0x000000ff
        /*0550*/ 	.word	0x00000000
        /*0554*/ 	.short	0x010a
        /*0556*/ 	.byte	0x08
	.zero		1


	//   ....[67]....
        /*0558*/ 	.word	0x00003700
        /*055c*/ 	.word	0x000000ff
        /*0560*/ 	.word	0x000000d0
        /*0564*/ 	.short	0x010a
        /*0566*/ 	.byte	0x09
	.zero		1


	//   ....[68]....
        /*0568*/ 	.word	0x000037b0
        /*056c*/ 	.word	0x000000ff
        /*0570*/ 	.word	0x00000000
        /*0574*/ 	.short	0x010a
        /*0576*/ 	.byte	0x08
	.zero		1


	//   ....[69]....
        /*0578*/ 	.word	0x000038e0
        /*057c*/ 	.word	0x000000ff
        /*0580*/ 	.word	0x00000000
        /*0584*/ 	.short	0x010a
        /*0586*/ 	.byte	0x1e
	.zero		1


	//   ....[70]....
        /*0588*/ 	.word	0x00003be0
        /*058c*/ 	.word	0x000000ff
        /*0590*/ 	.word	0x00000000
        /*0594*/ 	.short	0x010a
        /*0596*/ 	.byte	0x08
	.zero		1


	//   ....[71]....
        /*0598*/ 	.word	0x00003c70
        /*059c*/ 	.word	0x000000ff
        /*05a0*/ 	.word	0x00000000
        /*05a4*/ 	.short	0x010a
        /*05a6*/ 	.byte	0x08
	.zero		1


	//   ....[72]....
        /*05a8*/ 	.word	0x00003d00
        /*05ac*/ 	.word	0x000000ff
        /*05b0*/ 	.word	0x00000000
        /*05b4*/ 	.short	0x010a
        /*05b6*/ 	.byte	0x08
	.zero		1


	//   ....[73]....
        /*05b8*/ 	.word	0x00003da0
        /*05bc*/ 	.word	0x00000000
        /*05c0*/ 	.word	0x00000000
        /*05c4*/ 	.short	0x010a
        /*05c6*/ 	.byte	0xff
	.zero		1


	//   ....[74]....
        /*05c8*/ 	.word	0x00003de0
        /*05cc*/ 	.word	0x00000000
        /*05d0*/ 	.word	0x00000000
        /*05d4*/ 	.short	0x010a
        /*05d6*/ 	.byte	0xff
	.zero		1


	//   ....[75]....
        /*05d8*/ 	.word	0x00003e50
        /*05dc*/ 	.word	0x000000ff
        /*05e0*/ 	.word	0x00000000
        /*05e4*/ 	.short	0x0101
        /*05e6*/ 	.byte	0x05
	.zero		1


	//   ....[76]....
        /*05e8*/ 	.word	0x00003e90
        /*05ec*/ 	.word	0x000000ff
        /*05f0*/ 	.word	0x00000110
        /*05f4*/ 	.short	0x010a
        /*05f6*/ 	.byte	0x07
	.zero		1


	//   ....[77]....
        /*05f8*/ 	.word	0x00003ee0
        /*05fc*/ 	.word	0x000000ff
        /*0600*/ 	.word	0x00000000
        /*0604*/ 	.short	0x0101
        /*0606*/ 	.byte	0x05
	.zero		1


	//   ....[78]....
        /*0608*/ 	.word	0x00004330
        /*060c*/ 	.word	0x00000000
        /*0610*/ 	.word	0x00000090
        /*0614*/ 	.short	0x010a
        /*0616*/ 	.byte	0xff
	.zero		1


	//   ....[79]....
        /*0618*/ 	.word	0x000043f0
        /*061c*/ 	.word	0x00000000
        /*0620*/ 	.word	0x00000000
        /*0624*/ 	.short	0x0101
        /*0626*/ 	.byte	0xff
	.zero		1


	//   ....[80]....
        /*0628*/ 	.word	0x00004710
        /*062c*/ 	.word	0x000000ff
        /*0630*/ 	.word	0x00000088
        /*0634*/ 	.short	0x010a
        /*0636*/ 	.byte	0x07
	.zero		1


	//   ....[81]....
        /*0638*/ 	.word	0x00004900
        /*063c*/ 	.word	0x000000ff
        /*0640*/ 	.word	0x00000060
        /*0644*/ 	.short	0x010a
        /*0646*/ 	.byte	0x07
	.zero		1


	//   ....[82]....
        /*0648*/ 	.word	0x00004af0
        /*064c*/ 	.word	0x000000ff
        /*0650*/ 	.word	0x00000040
        /*0654*/ 	.short	0x010b
        /*0656*/ 	.byte	0x07
	.zero		1


	//   ....[83]....
        /*0658*/ 	.word	0x00004b00
        /*065c*/ 	.word	0x000000ff
        /*0660*/ 	.word	0x00000000
        /*0664*/ 	.short	0x0101
        /*0666*/ 	.byte	0x0e
	.zero		1


	//   ....[84]....
        /*0668*/ 	.word	0x00004b10
        /*066c*/ 	.word	0x000000ff
        /*0670*/ 	.word	0x00000068
        /*0674*/ 	.short	0x010a
        /*0676*/ 	.byte	0x07
	.zero		1


	//   ....[85]....
        /*0678*/ 	.word	0x00004cc0
        /*067c*/ 	.word	0x000000ff
        /*0680*/ 	.word	0x00000048
        /*0684*/ 	.short	0x010b
        /*0686*/ 	.byte	0x07
	.zero		1


	//   ....[86]....
        /*0688*/ 	.word	0x00004cd0
        /*068c*/ 	.word	0x000000ff
        /*0690*/ 	.word	0x00000000
        /*0694*/ 	.short	0x0101
        /*0696*/ 	.byte	0x0e
	.zero		1


	//   ....[87]....
        /*0698*/ 	.word	0x00004ce0
        /*069c*/ 	.word	0x000000ff
        /*06a0*/ 	.word	0x00000070
        /*06a4*/ 	.short	0x010a
        /*06a6*/ 	.byte	0x07
	.zero		1


	//   ....[88]....
        /*06a8*/ 	.word	0x00004ed0
        /*06ac*/ 	.word	0x000000ff
        /*06b0*/ 	.word	0x00000050
        /*06b4*/ 	.short	0x010b
        /*06b6*/ 	.byte	0x07
	.zero		1


	//   ....[89]....
        /*06b8*/ 	.word	0x00004f40
        /*06bc*/ 	.word	0x000000ff
        /*06c0*/ 	.word	0x00000000
        /*06c4*/ 	.short	0x0101
        /*06c6*/ 	.byte	0x0e
	.zero		1


	//   ....[90]....
        /*06c8*/ 	.word	0x00004f50
        /*06cc*/ 	.word	0x000000ff
        /*06d0*/ 	.word	0x00000078
        /*06d4*/ 	.short	0x010a
        /*06d6*/ 	.byte	0x07
	.zero		1


	//   ....[91]....
        /*06d8*/ 	.word	0x000051f0
        /*06dc*/ 	.word	0x000000ff
        /*06e0*/ 	.word	0x00000058
        /*06e4*/ 	.short	0x010b
        /*06e6*/ 	.byte	0x07
	.zero		1


	//   ....[92]....
        /*06e8*/ 	.word	0x00005210
        /*06ec*/ 	.word	0x000000ff
        /*06f0*/ 	.word	0x00000000
        /*06f4*/ 	.short	0x0101
        /*06f6*/ 	.byte	0x0d
	.zero		1


	//   ....[93]....
        /*06f8*/ 	.word	0x00005240
        /*06fc*/ 	.word	0x000000ff
        /*0700*/ 	.word	0x00000060
        /*0704*/ 	.short	0x010a
        /*0706*/ 	.byte	0x07
	.zero		1


	//   ....[94]....
        /*0708*/ 	.word	0x00005260
        /*070c*/ 	.word	0x000000ff
        /*0710*/ 	.word	0x00000068
        /*0714*/ 	.short	0x010a
        /*0716*/ 	.byte	0x07
	.zero		1


	//   ....[95]....
        /*0718*/ 	.word	0x00005280
        /*071c*/ 	.word	0x000000ff
        /*0720*/ 	.word	0x00000070
        /*0724*/ 	.short	0x010a
        /*0726*/ 	.byte	0x07
	.zero		1


	//   ....[96]....
        /*0728*/ 	.word	0x000052c0
        /*072c*/ 	.word	0x00000000
        /*0730*/ 	.word	0x00000078
        /*0734*/ 	.short	0x010a
        /*0736*/ 	.byte	0xff
	.zero		1


	//   ....[97]....
        /*0738*/ 	.word	0x00005640
        /*073c*/ 	.word	0x00000000
        /*0740*/ 	.word	0x00000090
        /*0744*/ 	.short	0x010a
        /*0746*/ 	.byte	0xff
	.zero		1


	//   ....[98]....
        /*0748*/ 	.word	0x00005750
        /*074c*/ 	.word	0x00000000
        /*0750*/ 	.word	0x00000000
        /*0754*/ 	.short	0x0101
        /*0756*/ 	.byte	0xff
	.zero		1


	//   ....[99]....
        /*0758*/ 	.word	0x000061a0
        /*075c*/ 	.word	0x000000ff
        /*0760*/ 	.word	0x00000040
        /*0764*/ 	.short	0x010a
        /*0766*/ 	.byte	0x30
	.zero		1


	//   ....[100]....
        /*0768*/ 	.word	0x000061e0
        /*076c*/ 	.word	0x00000070
        /*0770*/ 	.word	0x000000b0
        /*0774*/ 	.short	0x010a
        /*0776*/ 	.byte	0xff
	.zero		1


	//   ....[101]....
        /*0778*/ 	.word	0x000062d0
        /*077c*/ 	.word	0x000000ff
        /*0780*/ 	.word	0x00000040
        /*0784*/ 	.short	0x010a
        /*0786*/ 	.byte	0x30
	.zero		1


	//   ....[102]....
        /*0788*/ 	.word	0x000063c0
        /*078c*/ 	.word	0x00000070
        /*0790*/ 	.word	0x000000b0
        /*0794*/ 	.short	0x010a
        /*0796*/ 	.byte	0xff
	.zero		1


	//   ....[103]....
        /*0798*/ 	.word	0x00006ed0
        /*079c*/ 	.word	0x00000000
        /*07a0*/ 	.word	0x00000000
        /*07a4*/ 	.short	0x0101
        /*07a6*/ 	.byte	0xff
	.zero		1


	//   ....[104]....
        /*07a8*/ 	.word	0x00006ee0
        /*07ac*/ 	.word	0x00000002
        /*07b0*/ 	.word	0x00000040
        /*07b4*/ 	.short	0x010a
        /*07b6*/ 	.byte	0xff
	.zero		1


	//   ....[105]....
        /*07b8*/ 	.word	0x00006fc0
        /*07bc*/ 	.word	0x00000002
        /*07c0*/ 	.word	0x00000040
        /*07c4*/ 	.short	0x010a
        /*07c6*/ 	.byte	0xff
	.zero		1


	//   ....[106]....
        /*07c8*/ 	.word	0x00007b70
        /*07cc*/ 	.word	0x0000003f
        /*07d0*/ 	.word	0x00000000
        /*07d4*/ 	.short	0x0101
        /*07d6*/ 	.byte	0xff
	.zero		1


	//   ....[107]....
        /*07d8*/ 	.word	0x00007b90
        /*07dc*/ 	.word	0x00000000
        /*07e0*/ 	.word	0x00000040
        /*07e4*/ 	.short	0x010a
        /*07e6*/ 	.byte	0xff
	.zero		1


	//   ....[108]....
        /*07e8*/ 	.word	0x00007c60
        /*07ec*/ 	.word	0x00000000
        /*07f0*/ 	.word	0x00000040
        /*07f4*/ 	.short	0x010a
        /*07f6*/ 	.byte	0xff
	.zero		1


	//   ....[109]....
        /*07f8*/ 	.word	0x00008810
        /*07fc*/ 	.word	0x0000003f
        /*0800*/ 	.word	0x00000000
        /*0804*/ 	.short	0x0101
        /*0806*/ 	.byte	0xff
	.zero		1


	//   ....[110]....
        /*0808*/ 	.word	0x00008830
        /*080c*/ 	.word	0x00000000
        /*0810*/ 	.word	0x00000040
        /*0814*/ 	.short	0x010a
        /*0816*/ 	.byte	0xff
	.zero		1


	//   ....[111]....
        /*0818*/ 	.word	0x00008900
        /*081c*/ 	.word	0x00000000
        /*0820*/ 	.word	0x00000040
        /*0824*/ 	.short	0x010a
        /*0826*/ 	.byte	0xff
	.zero		1


	//   ....[112]....
        /*0828*/ 	.word	0x00008bd0
        /*082c*/ 	.word	0x00000070
        /*0830*/ 	.word	0x00000000
        /*0834*/ 	.short	0x0101
        /*0836*/ 	.byte	0xff
	.zero		1


	//   ....[113]....
        /*0838*/ 	.word	0x00009500
        /*083c*/ 	.word	0x00000000
        /*0840*/ 	.word	0x00000000
        /*0844*/ 	.short	0x0101
        /*0846*/ 	.byte	0xff
	.zero		1


	//   ....[114]....
        /*0848*/ 	.word	0x00009770
        /*084c*/ 	.word	0x000000ff
        /*0850*/ 	.word	0x00000000
        /*0854*/ 	.short	0x0101
        /*0856*/ 	.byte	0x04
	.zero		1


	//   ....[115]....
        /*0858*/ 	.word	0x00009790
        /*085c*/ 	.word	0x00000002
        /*0860*/ 	.word	0x00000100
        /*0864*/ 	.short	0x010a
        /*0866*/ 	.byte	0xff
	.zero		1


	//   ....[116]....
        /*0868*/ 	.word	0x000097f0
        /*086c*/ 	.word	0x00000002
        /*0870*/ 	.word	0x00000020
        /*0874*/ 	.short	0x010a
        /*0876*/ 	.byte	0xff
	.zero		1


	//   ....[117]....
        /*0878*/ 	.word	0x00009850
        /*087c*/ 	.word	0x00000002
        /*0880*/ 	.word	0x00000020
        /*0884*/ 	.short	0x010a
        /*0886*/ 	.byte	0xff
	.zero		1


	//   ....[118]....
        /*0888*/ 	.word	0x000098a0
        /*088c*/ 	.word	0x00000002
        /*0890*/ 	.word	0x00000090
        /*0894*/ 	.short	0x010a
        /*0896*/ 	.byte	0xff
	.zero		1


	//   ....[119]....
        /*0898*/ 	.word	0x00009900
        /*089c*/ 	.word	0x00000000
        /*08a0*/ 	.word	0x00000000
        /*08a4*/ 	.short	0x010a
        /*08a6*/ 	.byte	0xff
	.zero		1


	//   ....[120]....
        /*08a8*/ 	.word	0x00009960
        /*08ac*/ 	.word	0x00000000
        /*08b0*/ 	.word	0x00000000
        /*08b4*/ 	.short	0x010a
        /*08b6*/ 	.byte	0xff
	.zero		1


	//   ....[121]....
        /*08b8*/ 	.word	0x000099c0
        /*08bc*/ 	.word	0x00000000
        /*08c0*/ 	.word	0x00000000
        /*08c4*/ 	.short	0x010a
        /*08c6*/ 	.byte	0xff
	.zero		1


	//   ....[122]....
        /*08c8*/ 	.word	0x00009a10
        /*08cc*/ 	.word	0x00000000
        /*08d0*/ 	.word	0x000000f0
        /*08d4*/ 	.short	0x010a
        /*08d6*/ 	.byte	0xff
	.zero		1


	//   ....[123]....
        /*08d8*/ 	.word	0x00009a70
        /*08dc*/ 	.word	0x00000000
        /*08e0*/ 	.word	0x000000a0
        /*08e4*/ 	.short	0x010a
        /*08e6*/ 	.byte	0xff
	.zero		1


	//   ....[124]....
        /*08e8*/ 	.word	0x00009ac0
        /*08ec*/ 	.word	0x00000000
        /*08f0*/ 	.word	0x00000090
        /*08f4*/ 	.short	0x010a
        /*08f6*/ 	.byte	0xff
	.zero		1


	//   ....[125]....
        /*08f8*/ 	.word	0x00009b20
        /*08fc*/ 	.word	0x00000000
        /*0900*/ 	.word	0x000000a0
        /*0904*/ 	.short	0x010a
        /*0906*/ 	.byte	0xff
	.zero		1


	//   ....[126]....
        /*0908*/ 	.word	0x00009b80
        /*090c*/ 	.word	0x00000004
        /*0910*/ 	.word	0x00000008
        /*0914*/ 	.short	0x010a
        /*0916*/ 	.byte	0xff
	.zero		1


	//   ....[127]....
        /*0918*/ 	.word	0x00009c60
        /*091c*/ 	.word	0x00000002
        /*0920*/ 	.word	0x00000008
        /*0924*/ 	.short	0x010a
        /*0926*/ 	.byte	0xff
	.zero		1


	//   ....[128]....
        /*0928*/ 	.word	0x00009cb0
        /*092c*/ 	.word	0x00000000
        /*0930*/ 	.word	0x00000090
        /*0934*/ 	.short	0x010a
        /*0936*/ 	.byte	0xff
	.zero		1


	//   ....[129]....
        /*0938*/ 	.word	0x00009d10
        /*093c*/ 	.word	0x00000000
        /*0940*/ 	.word	0x000000d0
        /*0944*/ 	.short	0x010a
        /*0946*/ 	.byte	0xff
	.zero		1


	//   ....[130]....
        /*0948*/ 	.word	0x00009d70
        /*094c*/ 	.word	0x00000000
        /*0950*/ 	.word	0x00000000
        /*0954*/ 	.short	0x010a
        /*0956*/ 	.byte	0xff
	.zero		1


	//   ....[131]....
        /*0958*/ 	.word	0x00009dd0
        /*095c*/ 	.word	0x00000000
        /*0960*/ 	.word	0x00000000
        /*0964*/ 	.short	0x010a
        /*0966*/ 	.byte	0xff
	.zero		1


	//   ....[132]....
        /*0968*/ 	.word	0x00009e30
        /*096c*/ 	.word	0x00000000
        /*0970*/ 	.word	0x00000000
        /*0974*/ 	.short	0x010a
        /*0976*/ 	.byte	0xff
	.zero		1


	//   ....[133]....
        /*0978*/ 	.word	0x00009e90
        /*097c*/ 	.word	0x00000000
        /*0980*/ 	.word	0x00000000
        /*0984*/ 	.short	0x010a
        /*0986*/ 	.byte	0xff
	.zero		1


	//   ....[134]....
        /*0988*/ 	.word	0x00009ef0
        /*098c*/ 	.word	0x00000000
        /*0990*/ 	.word	0x00000110
        /*0994*/ 	.short	0x010a
        /*0996*/ 	.byte	0xff
	.zero		1


	//   ....[135]....
        /*0998*/ 	.word	0x00009f40
        /*099c*/ 	.word	0x00000000
        /*09a0*/ 	.word	0x00000090
        /*09a4*/ 	.short	0x010a
        /*09a6*/ 	.byte	0xff
	.zero		1


	//   ....[136]....
        /*09a8*/ 	.word	0x00009fa0
        /*09ac*/ 	.word	0x00000000
        /*09b0*/ 	.word	0x00000088
        /*09b4*/ 	.short	0x010a
        /*09b6*/ 	.byte	0xff
	.zero		1


	//   ....[137]....
        /*09b8*/ 	.word	0x0000a000
        /*09bc*/ 	.word	0x00000000
        /*09c0*/ 	.word	0x00000060
        /*09c4*/ 	.short	0x010a
        /*09c6*/ 	.byte	0xff
	.zero		1


	//   ....[138]....
        /*09c8*/ 	.word	0x0000a060
        /*09cc*/ 	.word	0x00000000
        /*09d0*/ 	.word	0x00000068
        /*09d4*/ 	.short	0x010a
        /*09d6*/ 	.byte	0xff
	.zero		1


	//   ....[139]....
        /*09d8*/ 	.word	0x0000a0c0
        /*09dc*/ 	.word	0x00000000
        /*09e0*/ 	.word	0x00000070
        /*09e4*/ 	.short	0x010a
        /*09e6*/ 	.byte	0xff
	.zero		1


	//   ....[140]....
        /*09e8*/ 	.word	0x0000a120
        /*09ec*/ 	.word	0x00000000
        /*09f0*/ 	.word	0x00000078
        /*09f4*/ 	.short	0x010a
        /*09f6*/ 	.byte	0xff
	.zero		1


	//   ....[141]....
        /*09f8*/ 	.word	0x0000a180
        /*09fc*/ 	.word	0x00000000
        /*0a00*/ 	.word	0x00000060
        /*0a04*/ 	.short	0x010a
        /*0a06*/ 	.byte	0xff
	.zero		1


	//   ....[142]....
        /*0a08*/ 	.word	0x0000a1e0
        /*0a0c*/ 	.word	0x00000000
        /*0a10*/ 	.word	0x00000068
        /*0a14*/ 	.short	0x010a
        /*0a16*/ 	.byte	0xff
	.zero		1


	//   ....[143]....
        /*0a18*/ 	.word	0x0000a240
        /*0a1c*/ 	.word	0x00000000
        /*0a20*/ 	.word	0x00000070
        /*0a24*/ 	.short	0x010a
        /*0a26*/ 	.byte	0xff
	.zero		1


	//   ....[144]....
        /*0a28*/ 	.word	0x0000a290
        /*0a2c*/ 	.word	0x00000000
        /*0a30*/ 	.word	0x00000090
        /*0a34*/ 	.short	0x010a
        /*0a36*/ 	.byte	0xff
	.zero		1


	//   ....[145]....
        /*0a38*/ 	.word	0x0000a2f0
        /*0a3c*/ 	.word	0x00000002
        /*0a40*/ 	.word	0x00000040
        /*0a44*/ 	.short	0x010a
        /*0a46*/ 	.byte	0xff
	.zero		1


	//   ....[146]....
        /*0a48*/ 	.word	0x0000a340
        /*0a4c*/ 	.word	0x00000070
        /*0a50*/ 	.word	0x000000b0
        /*0a54*/ 	.short	0x010a
        /*0a56*/ 	.byte	0xff
	.zero		1


	//   ....[147]....
        /*0a58*/ 	.word	0x0000a390
        /*0a5c*/ 	.word	0x00000002
        /*0a60*/ 	.word	0x00000040
        /*0a64*/ 	.short	0x010a
        /*0a66*/ 	.byte	0xff
	.zero		1


	//   ....[148]....
        /*0a68*/ 	.word	0x0000a3e0
        /*0a6c*/ 	.word	0x00000000
        /*0a70*/ 	.word	0x00000040
        /*0a74*/ 	.short	0x010a
        /*0a76*/ 	.byte	0xff
	.zero		1


	//   ....[149]....
        /*0a78*/ 	.word	0x0000a430
        /*0a7c*/ 	.word	0x00000000
        /*0a80*/ 	.word	0x00000040
        /*0a84*/ 	.short	0x010a
        /*0a86*/ 	.byte	0xff
	.zero		1


	//----- nvinfo : EIATTR_NUM_MBARRIERS
	.align		4
.L_47:
        /*0a88*/ 	.byte	0x03, 0x38
        /*0a8a*/ 	.short	0x0023


	//----- nvinfo : EIATTR_EXIT_INSTR_OFFSETS
	.align		4
        /*0a8c*/ 	.byte	0x04, 0x1c
        /*0a8e*/ 	.short	(.L_49 - .L_48)


	//   ....[0]....
.L_48:
        /*0a90*/ 	.word	0x00002830


	//   ....[1]....
        /*0a94*/ 	.word	0x00002d30


	//   ....[2]....
        /*0a98*/ 	.word	0x00002d90


	//   ....[3]....
        /*0a9c*/ 	.word	0x00004110


	//   ....[4]....
        /*0aa0*/ 	.word	0x000052f0


	//   ....[5]....
        /*0aa4*/ 	.word	0x00005330


	//   ....[6]....
        /*0aa8*/ 	.word	0x00009660


	//   ....[7]....
        /*0aac*/ 	.word	0x000096e0


	//   ....[8]....
        /*0ab0*/ 	.word	0x00009710


	//   ....[9]....
        /*0ab4*/ 	.word	0x00009780


	//----- nvinfo : EIATTR_MAX_THREADS
	.align		4
.L_49:
        /*0ab8*/ 	.byte	0x04, 0x05
        /*0aba*/ 	.short	(.L_51 - .L_50)
.L_50:
        /*0abc*/ 	.word	0x00000100
        /*0ac0*/ 	.word	0x00000001
        /*0ac4*/ 	.word	0x00000001


	//----- nvinfo : EIATTR_CRS_STACK_SIZE
	.align		4
.L_51:
        /*0ac8*/ 	.byte	0x04, 0x1e
        /*0aca*/ 	.short	(.L_53 - .L_52)
.L_52:
        /*0acc*/ 	.word	0x00000000


	//----- nvinfo : EIATTR_CBANK_PARAM_SIZE
	.align		4
.L_53:
        /*0ad0*/ 	.byte	0x03, 0x19
        /*0ad2*/ 	.short	0x0800


	//----- nvinfo : EIATTR_PARAM_CBANK
	.align		4
        /*0ad4*/ 	.byte	0x04, 0x0a
        /*0ad6*/ 	.short	(.L_55 - .L_54)
	.align		4
.L_54:
        /*0ad8*/ 	.word	index@(.nv.constant0._ZN7cutlass13device_kernelINS_4gemm6kernel13GemmUniversalIN4cute5tupleIJiiiiEEENS1_10collective13CollectiveMmaINS1_35MainloopSm100TmaUmmaWarpSpecializedILi4ELi2ELi4ENS5_IJNS4_1CILi2EEENSA_ILi1EEESC_EEEEENS5_IJNSA_ILi128EEENSA_ILi256EEENSA_ILi64EEEEEENS_6half_tENS5_IJlSC_lEEESJ_SK_NS4_8TiledMMAINS4_8MMA_AtomIJNS4_26SM100_MMA_F16BF16_2x1SM_SSISJ_SJ_fLi128ELi256ELNS4_4UMMA5MajorE0ELSP_0ELNSO_7ScaleInE0ELSQ_0EEEEEENS4_6LayoutINS5_IJSC_SC_SC_EEENS5_IJNSA_ILi0EEESV_SV_EEEEENS5_IJNS4_10UnderscoreESY_SY_EEEEENS4_18SM100_TMA_2SM_LOADENS4_14ComposedLayoutINS4_7SwizzleILi3ELi4ELi3EEENS4_18smem_ptr_flag_bitsILi16EEENST_INS5_IJNSA_ILi8EEESH_EEENS5_IJSH_SC_EEEEEEEvNS4_8identityES11_S1B_vS1C_EENS_8epilogue10collective18CollectiveEpilogueINS1E_23Sm100TmaWarpSpecializedILi4ELi2ELi32ELb1ELb0EEEJNS5_IJSH_SG_SH_EEENS5_IJNST_ISH_SC_EENST_INS5_IJNSA_ILi32EEESB_EEENS5_IJSC_SF_EEEEEEEESJ_SK_SJ_SK_NS1E_6fusion15FusionCallbacksIS1I_NS1Q_17LinearCombinationISJ_fSJ_fLNS_15FloatRoundStyleE2EEES1J_S1P_JEEENS4_5SM1004TMEM4LOAD26SM100_TMEM_LOAD_32dp32b32xENS4_13SM90_TMA_LOADENS12_INS13_ILi2ELi4ELi3EEES16_NST_INS5_IJS17_S1L_EEENS5_IJS1L_SC_EEEEEEENS4_39AutoVectorizingCopyWithAssumedAlignmentILi128EEENS4_14SM90_TMA_STOREES25_S27_S27_EEEvvEEEEvNT_6ParamsE)
        /*0adc*/ 	.short	0x0380
        /*0ade*/ 	.short	0x0800


	//----- nvinfo : EIATTR_SW_WAR
	.align		4
.L_55:
        /*0ae0*/ 	.byte	0x04, 0x36
        /*0ae2*/ 	.short	(.L_57 - .L_56)
.L_56:
        /*0ae4*/ 	.word	0x00000008
.L_57:


//--------------------- .nv.callgraph             --------------------------
	.section	.nv.callgraph,"",@"SHT_CUDA_CALLGRAPH"
	.align	4
	.sectionentsize	8
	.align		4
        /*0000*/ 	.word	0x00000000
	.align		4
        /*0004*/ 	.word	0xffffffff
	.align		4
        /*0008*/ 	.word	index@(_ZN7cutlass13device_kernelINS_4gemm6kernel13GemmUniversalIN4cute5tupleIJiiiiEEENS1_10collective13CollectiveMmaINS1_35MainloopSm100TmaUmmaWarpSpecializedILi4ELi2ELi4ENS5_IJNS4_1CILi2EEENSA_ILi1EEESC_EEEEENS5_IJNSA_ILi128EEENSA_ILi256EEENSA_ILi64EEEEEENS_6half_tENS5_IJlSC_lEEESJ_SK_NS4_8TiledMMAINS4_8MMA_AtomIJNS4_26SM100_MMA_F16BF16_2x1SM_SSISJ_SJ_fLi128ELi256ELNS4_4UMMA5MajorE0ELSP_0ELNSO_7ScaleInE0ELSQ_0EEEEEENS4_6LayoutINS5_IJSC_SC_SC_EEENS5_IJNSA_ILi0EEESV_SV_EEEEENS5_IJNS4_10UnderscoreESY_SY_EEEEENS4_18SM100_TMA_2SM_LOADENS4_14ComposedLayoutINS4_7SwizzleILi3ELi4ELi3EEENS4_18smem_ptr_flag_bitsILi16EEENST_INS5_IJNSA_ILi8EEESH_EEENS5_IJSH_SC_EEEEEEEvNS4_8identityES11_S1B_vS1C_EENS_8epilogue10collective18CollectiveEpilogueINS1E_23Sm100TmaWarpSpecializedILi4ELi2ELi32ELb1ELb0EEEJNS5_IJSH_SG_SH_EEENS5_IJNST_ISH_SC_EENST_INS5_IJNSA_ILi32EEESB_EEENS5_IJSC_SF_EEEEEEEESJ_SK_SJ_SK_NS1E_6fusion15FusionCallbacksIS1I_NS1Q_17LinearCombinationISJ_fSJ_fLNS_15FloatRoundStyleE2EEES1J_S1P_JEEENS4_5SM1004TMEM4LOAD26SM100_TMEM_LOAD_32dp32b32xENS4_13SM90_TMA_LOADENS12_INS13_ILi2ELi4ELi3EEES16_NST_INS5_IJS17_S1L_EEENS5_IJS1L_SC_EEEEEEENS4_39AutoVectorizingCopyWithAssumedAlignmentILi128EEENS4_14SM90_TMA_STOREES25_S27_S27_EEEvvEEEEvNT_6ParamsE)
	.align		4
        /*000c*/ 	.word	index@(__assertfail)
	.align		4
        /*0010*/ 	.word	0x00000000
	.align		4
        /*0014*/ 	.word	0xfffffffe
	.align		4
        /*0018*/ 	.word	0x00000000
	.align		4
        /*001c*/ 	.word	0xfffffffd
	.align		4
        /*0020*/ 	.word	0x00000000
	.align		4
        /*0024*/ 	.word	0xfffffffc


//--------------------- .nv.constant4             --------------------------
	.section	.nv.constant4,"a",@progbits
	.align	8
	.align		8
.nv.constant4:
        /*0000*/ 	.dword	__assertfail
	.align		8
        /*0008*/ 	.dword	__unnamed_1
	.align		8
        /*0010*/ 	.dword	__unnamed_2
	.align		8
        /*0018*/ 	.dword	_ZN39_INTERNAL_269a2e89_4_k_cu_bde65b12_72844cuda3std3__45__cpo5beginE
	.align		8
        /*0020*/ 	.dword	_ZN39_INTERNAL_269a2e89_4_k_cu_bde65b12_72844cuda3std3__45__cpo3endE
	.align		8
        /*0028*/ 	.dword	_ZN39_INTERNAL_269a2e89_4_k_cu_bde65b12_72844cuda3std3__45__cpo6cbeginE
	.align		8
        /*0030*/ 	.dword	_ZN39_INTERNAL_269a2e89_4_k_cu_bde65b12_72844cuda3std3__45__cpo4cendE
	.align		8
        /*0038*/ 	.dword	_ZN39_INTERNAL_269a2e89_4_k_cu_bde65b12_72844cuda3std3__441_GLOBAL__N__269a2e89_4_k_cu_bde65b12_72846ignoreE
	.align		8
        /*0040*/ 	.dword	_ZN39_INTERNAL_269a2e89_4_k_cu_bde65b12_72844cuda3std3__419piecewise_constructE
	.align		8
        /*0048*/ 	.dword	_ZN39_INTERNAL_269a2e89_4_k_cu_bde65b12_72844cuda3std3__48in_placeE
	.align		8
        /*0050*/ 	.dword	_ZN39_INTERNAL_269a2e89_4_k_cu_bde65b12_72844cuda3std6ranges3__45__cpo4swapE
	.align		8
        /*0058*/ 	.dword	_ZN39_INTERNAL_269a2e89_4_k_cu_bde65b12_72844cuda3std6ranges3__45__cpo9iter_moveE
	.align		8
        /*0060*/ 	.dword	_ZN39_INTERNAL_269a2e89_4_k_cu_bde65b12_72844cute7productE
	.align		8
        /*0068*/ 	.dword	_ZN39_INTERNAL_269a2e89_4_k_cu_bde65b12_72844cute1_E
	.align		8
        /*0070*/ 	.dword	$str$25
	.align		8
        /*0078*/ 	.dword	$str$26
	.align		8
        /*0080*/ 	.dword	$str$27
	.align		8
        /*0088*/ 	.dword	$str$28


//--------------------- .text._ZN7cutlass13device_kernelINS_4gemm6kernel13GemmUniversalIN4cute5tupleIJiiiiEEENS1_10collective13CollectiveMmaINS1_35MainloopSm100TmaUmmaWarpSpecializedILi4ELi2ELi4ENS5_IJNS4_1CILi2EEENSA_ILi1EEESC_EEEEENS5_IJNSA_ILi128EEENSA_ILi256EEENSA_ILi64EEEEEENS_6half_tENS5_IJlSC_lEEESJ_SK_NS4_8TiledMMAINS4_8MMA_AtomIJNS4_26SM100_MMA_F16BF16_2x1SM_SSISJ_SJ_fLi128ELi256ELNS4_4UMMA5MajorE0ELSP_0ELNSO_7ScaleInE0ELSQ_0EEEEEENS4_6LayoutINS5_IJSC_SC_SC_EEENS5_IJNSA_ILi0EEESV_SV_EEEEENS5_IJNS4_10UnderscoreESY_SY_EEEEENS4_18SM100_TMA_2SM_LOADENS4_14ComposedLayoutINS4_7SwizzleILi3ELi4ELi3EEENS4_18smem_ptr_flag_bitsILi16EEENST_INS5_IJNSA_ILi8EEESH_EEENS5_IJSH_SC_EEEEEEEvNS4_8identityES11_S1B_vS1C_EENS_8epilogue10collective18CollectiveEpilogueINS1E_23Sm100TmaWarpSpecializedILi4ELi2ELi32ELb1ELb0EEEJNS5_IJSH_SG_SH_EEENS5_IJNST_ISH_SC_EENST_INS5_IJNSA_ILi32EEESB_EEENS5_IJSC_SF_EEEEEEEESJ_SK_SJ_SK_NS1E_6fusion15FusionCallbacksIS1I_NS1Q_17LinearCombinationISJ_fSJ_fLNS_15FloatRoundStyleE2EEES1J_S1P_JEEENS4_5SM1004TMEM4LOAD26SM100_TMEM_LOAD_32dp32b32xENS4_13SM90_TMA_LOADENS12_INS13_ILi2ELi4ELi3EEES16_NST_INS5_IJS17_S1L_EEENS5_IJS1L_SC_EEEEEEENS4_39AutoVectorizingCopyWithAssumedAlignmentILi128EEENS4_14SM90_TMA_STOREES25_S27_S27_EEEvvEEEEvNT_6ParamsE --------------------------
	.section	.text._ZN7cutlass13device_kernelINS_4gemm6kernel13GemmUniversalIN4cute5tupleIJiiiiEEENS1_10collective13CollectiveMmaINS1_35MainloopSm100TmaUmmaWarpSpecializedILi4ELi2ELi4ENS5_IJNS4_1CILi2EEENSA_ILi1EEESC_EEEEENS5_IJNSA_ILi128EEENSA_ILi256EEENSA_ILi64EEEEEENS_6half_tENS5_IJlSC_lEEESJ_SK_NS4_8TiledMMAINS4_8MMA_AtomIJNS4_26SM100_MMA_F16BF16_2x1SM_SSISJ_SJ_fLi128ELi256ELNS4_4UMMA5MajorE0ELSP_0ELNSO_7ScaleInE0ELSQ_0EEEEEENS4_6LayoutINS5_IJSC_SC_SC_EEENS5_IJNSA_ILi0EEESV_SV_EEEEENS5_IJNS4_10UnderscoreESY_SY_EEEEENS4_18SM100_TMA_2SM_LOADENS4_14ComposedLayoutINS4_7SwizzleILi3ELi4ELi3EEENS4_18smem_ptr_flag_bitsILi16EEENST_INS5_IJNSA_ILi8EEESH_EEENS5_IJSH_SC_EEEEEEEvNS4_8identityES11_S1B_vS1C_EENS_8epilogue10collective18CollectiveEpilogueINS1E_23Sm100TmaWarpSpecializedILi4ELi2ELi32ELb1ELb0EEEJNS5_IJSH_SG_SH_EEENS5_IJNST_ISH_SC_EENST_INS5_IJNSA_ILi32EEESB_EEENS5_IJSC_SF_EEEEEEEESJ_SK_SJ_SK_NS1E_6fusion15FusionCallbacksIS1I_NS1Q_17LinearCombinationISJ_fSJ_fLNS_15FloatRoundStyleE2EEES1J_S1P_JEEENS4_5SM1004TMEM4LOAD26SM100_TMEM_LOAD_32dp32b32xENS4_13SM90_TMA_LOADENS12_INS13_ILi2ELi4ELi3EEES16_NST_INS5_IJS17_S1L_EEENS5_IJS1L_SC_EEEEEEENS4_39AutoVectorizingCopyWithAssumedAlignmentILi128EEENS4_14SM90_TMA_STOREES25_S27_S27_EEEvvEEEEvNT_6ParamsE,"ax",@progbits
	.align	128
.text._ZN7cutlass13device_kernelINS_4gemm6kernel13GemmUniversalIN4cute5tupleIJiiiiEEENS1_10collective13CollectiveMmaINS1_35MainloopSm100TmaUmmaWarpSpecializedILi4ELi2ELi4ENS5_IJNS4_1CILi2EEENSA_ILi1EEESC_EEEEENS5_IJNSA_ILi128EEENSA_ILi256EEENSA_ILi64EEEEEENS_6half_tENS5_IJlSC_lEEESJ_SK_NS4_8TiledMMAINS4_8MMA_AtomIJNS4_26SM100_MMA_F16BF16_2x1SM_SSISJ_SJ_fLi128ELi256ELNS4_4UMMA5MajorE0ELSP_0ELNSO_7ScaleInE0ELSQ_0EEEEEENS4_6LayoutINS5_IJSC_SC_SC_EEENS5_IJNSA_ILi0EEESV_SV_EEEEENS5_IJNS4_10UnderscoreESY_SY_EEEEENS4_18SM100_TMA_2SM_LOADENS4_14ComposedLayoutINS4_7SwizzleILi3ELi4ELi3EEENS4_18smem_ptr_flag_bitsILi16EEENST_INS5_IJNSA_ILi8EEESH_EEENS5_IJSH_SC_EEEEEEEvNS4_8identityES11_S1B_vS1C_EENS_8epilogue10collective18CollectiveEpilogueINS1E_23Sm100TmaWarpSpecializedILi4ELi2ELi32ELb1ELb0EEEJNS5_IJSH_SG_SH_EEENS5_IJNST_ISH_SC_EENST_INS5_IJNSA_ILi32EEESB_EEENS5_IJSC_SF_EEEEEEEESJ_SK_SJ_SK_NS1E_6fusion15FusionCallbacksIS1I_NS1Q_17LinearCombinationISJ_fSJ_fLNS_15FloatRoundStyleE2EEES1J_S1P_JEEENS4_5SM1004TMEM4LOAD26SM100_TMEM_LOAD_32dp32b32xENS4_13SM90_TMA_LOADENS12_INS13_ILi2ELi4ELi3EEES16_NST_INS5_IJS17_S1L_EEENS5_IJS1L_SC_EEEEEEENS4_39AutoVectorizingCopyWithAssumedAlignmentILi128EEENS4_14SM90_TMA_STOREES25_S27_S27_EEEvvEEEEvNT_6ParamsE:
        .type           _ZN7cutlass13device_kernelINS_4gemm6kernel13GemmUniversalIN4cute5tupleIJiiiiEEENS1_10collective13CollectiveMmaINS1_35MainloopSm100TmaUmmaWarpSpecializedILi4ELi2ELi4ENS5_IJNS4_1CILi2EEENSA_ILi1EEESC_EEEEENS5_IJNSA_ILi128EEENSA_ILi256EEENSA_ILi64EEEEEENS_6half_tENS5_IJlSC_lEEESJ_SK_NS4_8TiledMMAINS4_8MMA_AtomIJNS4_26SM100_MMA_F16BF16_2x1SM_SSISJ_SJ_fLi128ELi256ELNS4_4UMMA5MajorE0ELSP_0ELNSO_7ScaleInE0ELSQ_0EEEEEENS4_6LayoutINS5_IJSC_SC_SC_EEENS5_IJNSA_ILi0EEESV_SV_EEEEENS5_IJNS4_10UnderscoreESY_SY_EEEEENS4_18SM100_TMA_2SM_LOADENS4_14ComposedLayoutINS4_7SwizzleILi3ELi4ELi3EEENS4_18smem_ptr_flag_bitsILi16EEENST_INS5_IJNSA_ILi8EEESH_EEENS5_IJSH_SC_EEEEEEEvNS4_8identityES11_S1B_vS1C_EENS_8epilogue10collective18CollectiveEpilogueINS1E_23Sm100TmaWarpSpecializedILi4ELi2ELi32ELb1ELb0EEEJNS5_IJSH_SG_SH_EEENS5_IJNST_ISH_SC_EENST_INS5_IJNSA_ILi32EEESB_EEENS5_IJSC_SF_EEEEEEEESJ_SK_SJ_SK_NS1E_6fusion15FusionCallbacksIS1I_NS1Q_17LinearCombinationISJ_fSJ_fLNS_15FloatRoundStyleE2EEES1J_S1P_JEEENS4_5SM1004TMEM4LOAD26SM100_TMEM_LOAD_32dp32b32xENS4_13SM90_TMA_LOADENS12_INS13_ILi2ELi4ELi3EEES16_NST_INS5_IJS17_S1L_EEENS5_IJS1L_SC_EEEEEEENS4_39AutoVectorizingCopyWithAssumedAlignmentILi128EEENS4_14SM90_TMA_STOREES25_S27_S27_EEEvvEEEEvNT_6ParamsE,@function
        .size           _ZN7cutlass13device_kernelINS_4gemm6kernel13GemmUniversalIN4cute5tupleIJiiiiEEENS1_10collective13CollectiveMmaINS1_35MainloopSm100TmaUmmaWarpSpecializedILi4ELi2ELi4ENS5_IJNS4_1CILi2EEENSA_ILi1EEESC_EEEEENS5_IJNSA_ILi128EEENSA_ILi256EEENSA_ILi64EEEEEENS_6half_tENS5_IJlSC_lEEESJ_SK_NS4_8TiledMMAINS4_8MMA_AtomIJNS4_26SM100_MMA_F16BF16_2x1SM_SSISJ_SJ_fLi128ELi256ELNS4_4UMMA5MajorE0ELSP_0ELNSO_7ScaleInE0ELSQ_0EEEEEENS4_6LayoutINS5_IJSC_SC_SC_EEENS5_IJNSA_ILi0EEESV_SV_EEEEENS5_IJNS4_10UnderscoreESY_SY_EEEEENS4_18SM100_TMA_2SM_LOADENS4_14ComposedLayoutINS4_7SwizzleILi3ELi4ELi3EEENS4_18smem_ptr_flag_bitsILi16EEENST_INS5_IJNSA_ILi8EEESH_EEENS5_IJSH_SC_EEEEEEEvNS4_8identityES11_S1B_vS1C_EENS_8epilogue10collective18CollectiveEpilogueINS1E_23Sm100TmaWarpSpecializedILi4ELi2ELi32ELb1ELb0EEEJNS5_IJSH_SG_SH_EEENS5_IJNST_ISH_SC_EENST_INS5_IJNSA_ILi32EEESB_EEENS5_IJSC_SF_EEEEEEEESJ_SK_SJ_SK_NS1E_6fusion15FusionCallbacksIS1I_NS1Q_17LinearCombinationISJ_fSJ_fLNS_15FloatRoundStyleE2EEES1J_S1P_JEEENS4_5SM1004TMEM4LOAD26SM100_TMEM_LOAD_32dp32b32xENS4_13SM90_TMA_LOADENS12_INS13_ILi2ELi4ELi3EEES16_NST_INS5_IJS17_S1L_EEENS5_IJS1L_SC_EEEEEEENS4_39AutoVectorizingCopyWithAssumedAlignmentILi128EEENS4_14SM90_TMA_STOREES25_S27_S27_EEEvvEEEEvNT_6ParamsE,(.L_x_197 - _ZN7cutlass13device_kernelINS_4gemm6kernel13GemmUniversalIN4cute5tupleIJiiiiEEENS1_10collective13CollectiveMmaINS1_35MainloopSm100TmaUmmaWarpSpecializedILi4ELi2ELi4ENS5_IJNS4_1CILi2EEENSA_ILi1EEESC_EEEEENS5_IJNSA_ILi128EEENSA_ILi256EEENSA_ILi64EEEEEENS_6half_tENS5_IJlSC_lEEESJ_SK_NS4_8TiledMMAINS4_8MMA_AtomIJNS4_26SM100_MMA_F16BF16_2x1SM_SSISJ_SJ_fLi128ELi256ELNS4_4UMMA5MajorE0ELSP_0ELNSO_7ScaleInE0ELSQ_0EEEEEENS4_6LayoutINS5_IJSC_SC_SC_EEENS5_IJNSA_ILi0EEESV_SV_EEEEENS5_IJNS4_10UnderscoreESY_SY_EEEEENS4_18SM100_TMA_2SM_LOADENS4_14ComposedLayoutINS4_7SwizzleILi3ELi4ELi3EEENS4_18smem_ptr_flag_bitsILi16EEENST_INS5_IJNSA_ILi8EEESH_EEENS5_IJSH_SC_EEEEEEEvNS4_8identityES11_S1B_vS1C_EENS_8epilogue10collective18CollectiveEpilogueINS1E_23Sm100TmaWarpSpecializedILi4ELi2ELi32ELb1ELb0EEEJNS5_IJSH_SG_SH_EEENS5_IJNST_ISH_SC_EENST_INS5_IJNSA_ILi32EEESB_EEENS5_IJSC_SF_EEEEEEEESJ_SK_SJ_SK_NS1E_6fusion15FusionCallbacksIS1I_NS1Q_17LinearCombinationISJ_fSJ_fLNS_15FloatRoundStyleE2EEES1J_S1P_JEEENS4_5SM1004TMEM4LOAD26SM100_TMEM_LOAD_32dp32b32xENS4_13SM90_TMA_LOADENS12_INS13_ILi2ELi4ELi3EEES16_NST_INS5_IJS17_S1L_EEENS5_IJS1L_SC_EEEEEEENS4_39AutoVectorizingCopyWithAssumedAlignmentILi128EEENS4_14SM90_TMA_STOREES25_S27_S27_EEEvvEEEEvNT_6ParamsE)
        .other          _ZN7cutlass13device_kernelINS_4gemm6kernel13GemmUniversalIN4cute5tupleIJiiiiEEENS1_10collective13CollectiveMmaINS1_35MainloopSm100TmaUmmaWarpSpecializedILi4ELi2ELi4ENS5_IJNS4_1CILi2EEENSA_ILi1EEESC_EEEEENS5_IJNSA_ILi128EEENSA_ILi256EEENSA_ILi64EEEEEENS_6half_tENS5_IJlSC_lEEESJ_SK_NS4_8TiledMMAINS4_8MMA_AtomIJNS4_26SM100_MMA_F16BF16_2x1SM_SSISJ_SJ_fLi128ELi256ELNS4_4UMMA5MajorE0ELSP_0ELNSO_7ScaleInE0ELSQ_0EEEEEENS4_6LayoutINS5_IJSC_SC_SC_EEENS5_IJNSA_ILi0EEESV_SV_EEEEENS5_IJNS4_10UnderscoreESY_SY_EEEEENS4_18SM100_TMA_2SM_LOADENS4_14ComposedLayoutINS4_7SwizzleILi3ELi4ELi3EEENS4_18smem_ptr_flag_bitsILi16EEENST_INS5_IJNSA_ILi8EEESH_EEENS5_IJSH_SC_EEEEEEEvNS4_8identityES11_S1B_vS1C_EENS_8epilogue10collective18CollectiveEpilogueINS1E_23Sm100TmaWarpSpecializedILi4ELi2ELi32ELb1ELb0EEEJNS5_IJSH_SG_SH_EEENS5_IJNST_ISH_SC_EENST_INS5_IJNSA_ILi32EEESB_EEENS5_IJSC_SF_EEEEEEEESJ_SK_SJ_SK_NS1E_6fusion15FusionCallbacksIS1I_NS1Q_17LinearCombinationISJ_fSJ_fLNS_15FloatRoundStyleE2EEES1J_S1P_JEEENS4_5SM1004TMEM4LOAD26SM100_TMEM_LOAD_32dp32b32xENS4_13SM90_TMA_LOADENS12_INS13_ILi2ELi4ELi3EEES16_NST_INS5_IJS17_S1L_EEENS5_IJS1L_SC_EEEEEEENS4_39AutoVectorizingCopyWithAssumedAlignmentILi128EEENS4_14SM90_TMA_STOREES25_S27_S27_EEEvvEEEEvNT_6ParamsE,@"STO_CUDA_ENTRY STV_DEFAULT"
_ZN7cutlass13device_kernelINS_4gemm6kernel13GemmUniversalIN4cute5tupleIJiiiiEEENS1_10collective13CollectiveMmaINS1_35MainloopSm100TmaUmmaWarpSpecializedILi4ELi2ELi4ENS5_IJNS4_1CILi2EEENSA_ILi1EEESC_EEEEENS5_IJNSA_ILi128EEENSA_ILi256EEENSA_ILi64EEEEEENS_6half_tENS5_IJlSC_lEEESJ_SK_NS4_8TiledMMAINS4_8MMA_AtomIJNS4_26SM100_MMA_F16BF16_2x1SM_SSISJ_SJ_fLi128ELi256ELNS4_4UMMA5MajorE0ELSP_0ELNSO_7ScaleInE0ELSQ_0EEEEEENS4_6LayoutINS5_IJSC_SC_SC_EEENS5_IJNSA_ILi0EEESV_SV_EEEEENS5_IJNS4_10UnderscoreESY_SY_EEEEENS4_18SM100_TMA_2SM_LOADENS4_14ComposedLayoutINS4_7SwizzleILi3ELi4ELi3EEENS4_18smem_ptr_flag_bitsILi16EEENST_INS5_IJNSA_ILi8EEESH_EEENS5_IJSH_SC_EEEEEEEvNS4_8identityES11_S1B_vS1C_EENS_8epilogue10collective18CollectiveEpilogueINS1E_23Sm100TmaWarpSpecializedILi4ELi2ELi32ELb1ELb0EEEJNS5_IJSH_SG_SH_EEENS5_IJNST_ISH_SC_EENST_INS5_IJNSA_ILi32EEESB_EEENS5_IJSC_SF_EEEEEEEESJ_SK_SJ_SK_NS1E_6fusion15FusionCallbacksIS1I_NS1Q_17LinearCombinationISJ_fSJ_fLNS_15FloatRoundStyleE2EEES1J_S1P_JEEENS4_5SM1004TMEM4LOAD26SM100_TMEM_LOAD_32dp32b32xENS4_13SM90_TMA_LOADENS12_INS13_ILi2ELi4ELi3EEES16_NST_INS5_IJS17_S1L_EEENS5_IJS1L_SC_EEEEEEENS4_39AutoVectorizingCopyWithAssumedAlignmentILi128EEENS4_14SM90_TMA_STOREES25_S27_S27_EEEvvEEEEvNT_6ParamsE:
[----:B------:R-:W1:Y:S01]  /*0000*/  LDC R1, c[0x0][0x37c] ;  /* 0x0000df00ff017b82 */ /* 0x000e620000000800 */
[----:B------:R-:W2:Y:S01]  /*0010*/  S2R R105, SR_TID.X ;  /* 0x0000000000697919 */ /* 0x000ea20000002100 */
[----:B------:R-:W3:Y:S06]  /*0020*/  LDCU.64 UR6, c[0x0][0x890] ;  /* 0x00011200ff0677ac */ /* 0x000eec0008000a00 */
[----:B------:R-:W4:Y:S01]  /*0030*/  S2UR UR37, SR_CgaCtaId ;  /* 0x00000000002579c3 */ /* 0x000f220000008800 */
[----:B------:R-:W-:Y:S02]  /*0040*/  PRMT R92, RZ, 0x7610, R92 ;  /* 0x00007610ff5c7816 */ /* 0x000fe4000000005c */
[----:B------:R-:W-:Y:S01]  /*0050*/  ELECT P1, URZ, PT ;  /* 0x0000000000ff782f */ /* 0x000fe20003820000 */
[----:B------:R-:W1:Y:S01]  /*0060*/  LDCU.64 UR46, c[0x0][0x358] ;  /* 0x00006b00ff2e77ac */ /* 0x000e620008000a00 */
[----:B---3--:R-:W-:-:S04]  /*0070*/  UISETP.NE.U32.AND UP0, UPT, UR6, URZ, UPT ;  /* 0x000000ff0600728c */ /* 0x008fc8000bf05070 */
[----:B------:R-:W-:Y:S02]  /*0080*/  UISETP.NE.AND.EX UP0, UPT, UR7, URZ, UPT, UP0 ;  /* 0x000000ff0700728c */ /* 0x000fe4000bf05300 */
[----:B----4-:R-:W-:Y:S02]  /*0090*/  ULOP3.LUT UR5, UR37, 0x1, URZ, 0xc0, !UPT ;  /* 0x0000000125057892 */ /* 0x010fe4000f8ec0ff */
[----:B------:R-:W-:Y:S01]  /*00a0*/  ULOP3.LUT UR4, UR37, 0x1, URZ, 0x3c, !UPT ;  /* 0x0000000125047892 */ /* 0x000fe2000f8e3cff */
[----:B--2---:R-:W-:-:S05]  /*00b0*/  SHF.R.U32.HI R96, RZ, 0x5, R105 ;  /* 0x00000005ff607819 */ /* 0x004fca0000011669 */
[----:B------:R-:W2:Y:S02]  /*00c0*/  SHFL.IDX PT, R0, R96, RZ, 0x1f ;  /* 0x00001fff60007589 */ /* 0x000ea400000e0000 */
[----:B--2---:R-:W-:Y:S01]  /*00d0*/  R2UR UR10, R0 ;  /* 0x00000000000a72ca */ /* 0x004fe200000e0000 */
[----:B-1----:R-:W-:-:S14]  /*00e0*/  BRA.U UP0, `(.L_x_0) ;  /* 0x00000001002c7547 */ /* 0x002fdc000b800000 */
[----:B------:R-:W1:Y:S02]  /*00f0*/  LDCU.64 UR8, c[0x0][0x888] ;  /* 0x00011100ff0877ac */ /* 0x000e640008000a00 */
[----:B-1----:R-:W-:-:S04]  /*0100*/  UISETP.NE.U32.AND UP0, UPT, UR8, URZ, UPT ;  /* 0x000000ff0800728c */ /* 0x002fc8000bf05070 */
[----:B------:R-:W-:-:S09]  /*0110*/  UISETP.NE.AND.EX UP0, UPT, UR9, URZ, UPT, UP0 ;  /* 0x000000ff0900728c */ /* 0x000fd2000bf05300 */
[----:B------:R-:W-:Y:S05]  /*0120*/  BRA.U !UP0, `(.L_x_1) ;  /* 0x0000000108107547 */ /* 0x000fea000b800000 */
[----:B------:R-:W1:Y:S02]  /*0130*/  LDC.64 R2, c[0x0][0x888] ;  /* 0x00022200ff027b82 */ /* 0x000e640000000a00 */
[----:B-1----:R1:W5:Y:S01]  /*0140*/  LDG.E R49, desc[UR46][R2.64] ;  /* 0x0000002e02317981 */ /* 0x002362000c1e1900 */
[----:B------:R-:W-:Y:S01]  /*0150*/  HFMA2 R92, -RZ, RZ, 0, 5.9604644775390625e-08 ;  /* 0x00000001ff5c7431 */ /* 0x000fe200000001ff */
[----:B------:R-:W-:Y:S05]  /*0160*/  BRA `(.L_x_0) ;  /* 0x00000000000c7947 */ /* 0x000fea0003800000 */
.L_x_1:
[----:B------:R-:W1:Y:S01]  /*0170*/  LDCU UR8, c[0x0][0x880] ;  /* 0x00011000ff0877ac */ /* 0x000e620008000800 */
[----:B------:R-:W-:Y:S01]  /*0180*/  HFMA2 R92, -RZ, RZ, 0, 5.9604644775390625e-08 ;  /* 0x00000001ff5c7431 */ /* 0x000fe200000001ff */
[----:B-1----:R-:W-:-:S07]  /*0190*/  MOV R49, UR8 ;  /* 0x0000000800317c02 */ /* 0x002fce0008000f00 */
.L_x_0:
[----:B------:R-:W2:Y:S02]  /*01a0*/  LDCU.64 UR8, c[0x0][0x8b0] ;  /* 0x00011600ff0877ac */ /* 0x000ea40008000a00 */
[----:B--2---:R-:W-:-:S04]  /*01b0*/  UISETP.NE.U32.AND UP0, UPT, UR8, URZ, UPT ;  /* 0x000000ff0800728c */ /* 0x004fc8000bf05070 */
[----:B------:R-:W-:-:S09]  /*01c0*/  UISETP.NE.AND.EX UP0, UPT, UR9, URZ, UPT, UP0 ;  /* 0x000000ff0900728c */ /* 0x000fd2000bf05300 */
[----:B------:R-:W-:Y:S05]  /*01d0*/  BRA.U UP0, `(.L_x_2) ;  /* 0x0000000100247547 */ /* 0x000fea000b800000 */
[----:B------:R-:W2:Y:S02]  /*01e0*/  LDCU.64 UR8, c[0x0][0x8a8] ;  /* 0x00011500ff0877ac */ /* 0x000ea40008000a00 */
[----:B--2---:R-:W-:-:S04]  /*01f0*/  UISETP.NE.U32.AND UP0, UPT, UR8, URZ, UPT ;  /* 0x000000ff0800728c */ /* 0x004fc8000bf05070 */
[----:B------:R-:W-:-:S09]  /*0200*/  UISETP.NE.AND.EX UP0, UPT, UR9, URZ, UPT, UP0 ;  /* 0x000000ff0900728c */ /* 0x000fd2000bf05300 */
[----:B------:R-:W-:Y:S05]  /*0210*/  BRA.U !UP0, `(.L_x_3) ;  /* 0x00000001080c7547 */ /* 0x000fea000b800000 */
[----:B-1----:R-:W1:Y:S02]  /*0220*/  LDC.64 R2, c[0x0][0x8a8] ;  /* 0x00022a00ff027b82 */ /* 0x002e640000000a00 */
[----:B-1----:R2:W5:Y:S01]  /*0230*/  LDG.E R47, desc[UR46][R2.64] ;  /* 0x0000002e022f7981 */ /* 0x002562000c1e1900 */
[----:B------:R-:W-:Y:S05]  /*0240*/  BRA `(.L_x_2) ;  /* 0x0000000000087947 */ /* 0x000fea0003800000 */
.L_x_3:
[----:B------:R-:W2:Y:S02]  /*0250*/  LDCU UR8, c[0x0][0x8a0] ;  /* 0x00011400ff0877ac */ /* 0x000ea40008000800 */
[----:B--2---:R-:W-:Y:S02]  /*0260*/  MOV R47, UR8 ;  /* 0x00000008002f7c02 */ /* 0x004fe40008000f00 */
.L_x_2:
[----:B------:R-:W-:Y:S01]  /*0270*/  IMAD.U32 R0, RZ, RZ, UR10 ;  /* 0x0000000aff007e24 */ /* 0x000fe2000f8e00ff */
[----:B------:R-:W-:Y:S04]  /*0280*/  BSSY.RECONVERGENT B0, `(.L_x_4) ;  /* 0x000000c000007945 */ /* 0x000fe80003800200 */
[C---:B------:R-:W-:Y:S02]  /*0290*/  ISETP.NE.OR P2, PT, R0.reuse, 0x1, !P1 ;  /* 0x000000010000780c */ /* 0x040fe40004f45670 */
[----:B------:R-:W-:-:S11]  /*02a0*/  ISETP.NE.OR P0, PT, R0, 0x3, !P1 ;  /* 0x000000030000780c */ /* 0x000fd60004f05670 */
[----:B------:R-:W-:Y:S05]  /*02b0*/  @P2 BRA `(.L_x_5) ;  /* 0x0000000000202947 */ /* 0x000fea0003800000 */
[----:B------:R-:W3:Y:S02]  /*02c0*/  LDCU.64 UR8, c[0x0][0x348] ;  /* 0x00006900ff0877ac */ /* 0x000ee40008000a00 */
[----:B---3--:R-:W-:Y:S02]  /*02d0*/  UIADD3 UR12, UP1, UPT, UR8, 0x80, URZ ;  /* 0x00000080080c7890 */ /* 0x008fe4000ff3e0ff */
[----:B------:R-:W-:Y:S02]  /*02e0*/  UIADD3 UR8, UP0, UPT, UR8, 0x180, URZ ;  /* 0x0000018008087890 */ /* 0x000fe4000ff1e0ff */
[----:B------:R-:W-:Y:S02]  /*02f0*/  UIADD3.X UR13, UPT, UPT, URZ, UR9, URZ, UP1, !UPT ;  /* 0x00000009ff0d7290 */ /* 0x000fe40008ffe4ff */
[----:B------:R-:W-:-:S07]  /*0300*/  UIADD3.X UR9, UPT, UPT, URZ, UR9, URZ, UP0, !UPT ;  /* 0x00000009ff097290 */ /* 0x000fce00087fe4ff */
[----:B------:R3:W-:Y:S02]  /*0310*/  UTMACCTL.PF [UR12] ;  /* 0x000000000c0079b9 */ /* 0x0007e40008040000 */
[----:B------:R3:W-:Y:S02]  /*0320*/  UTMACCTL.PF [UR8] ;  /* 0x00000000080079b9 */ /* 0x0007e40008040000 */
[----:B---3--:R-:W-:Y:S01]  /*0330*/  NOP ;  /* 0x0000000000007918 */ /* 0x008fe20000000000 */
.L_x_5:
[----:B------:R-:W-:Y:S05]  /*0340*/  BSYNC.RECONVERGENT B0 ;  /* 0x0000000000007941 */ /* 0x000fea0003800200 */
.L_x_4:
[----:B------:R-:W-:Y:S04]  /*0350*/  BSSY.RECONVERGENT B0, `(.L_x_6) ;  /* 0x000000a000007945 */ /* 0x000fe80003800200 */
        /* <DEDUP_REMOVED lines=9> */
.L_x_7:
[----:B------:R-:W-:Y:S05]  /*03f0*/  BSYNC.RECONVERGENT B0 ;  /* 0x0000000000007941 */ /* 0x000fea0003800200 */
.L_x_6:
[----:B------:R-:W3:Y:S01]  /*0400*/  LDCU.64 UR8, c[0x0][0x888] ;  /* 0x00011100ff0877ac */ /* 0x000ee20008000a00 */
[----:B------:R-:W-:Y:S02]  /*0410*/  UISETP.EQ.U32.AND UP1, UPT, UR6, URZ, UPT ;  /* 0x000000ff0600728c */ /* 0x000fe4000bf22070 */
[----:B------:R-:W-:Y:S02]  /*0420*/  UPLOP3.LUT UP5, UPT, UPT, UPT, UPT, 0x80, 0x8 ;  /* 0x000000000008789c */ /* 0x000fe40003faf070 */
[----:B---3--:R-:W-:-:S04]  /*0430*/  UISETP.NE.U32.AND UP0, UPT, UR8, URZ, UPT ;  /* 0x000000ff0800728c */ /* 0x008fc8000bf05070 */
[----:B------:R-:W-:-:S04]  /*0440*/  UISETP.NE.AND.EX UP0, UPT, UR9, URZ, UPT, UP0 ;  /* 0x000000ff0900728c */ /* 0x000fc8000bf05300 */
[----:B------:R-:W-:-:S04]  /*0450*/  UISETP.EQ.OR.EX UP2, UPT, UR7, URZ, !UP0, UP1 ;  /* 0x000000ff0700728c */ /* 0x000fc8000c742710 */
[----:B------:R-:W-:-:S05]  /*0460*/  UP2UR UR50, UPR, URZ, 0x4 ;  /* 0x00000004ff327883 */ /* 0x000fca0008000000 */
[----:B------:R-:W-:Y:S07]  /*0470*/  BRA.U !UP2, `(.L_x_8) ;  /* 0x000000010a207547 */ /* 0x000fee000b800000 */
[----:B------:R-:W-:Y:S01]  /*0480*/  UISETP.NE.U32.AND UP2, UPT, UR6, URZ, UPT ;  /* 0x000000ff0600728c */ /* 0x000fe2000bf45070 */
[----:B-----5:R-:W-:Y:S01]  /*0490*/  FSETP.NEU.AND P0, PT, R49, RZ, PT ;  /* 0x000000ff3100720b */ /* 0x020fe20003f0d000 */
[----:B------:R-:W-:Y:S02]  /*04a0*/  USEL UR6, URZ, 0xffffffff, UP0 ;  /* 0xffffffffff067887 */ /* 0x000fe40008000000 */
[----:B------:R-:W-:-:S10]  /*04b0*/  UISETP.NE.AND.EX UP2, UPT, UR7, URZ, UPT, UP2 ;  /* 0x000000ff0700728c */ /* 0x000fd4000bf45320 */
[----:B------:R-:W-:Y:S01]  /*04c0*/  VOTEU.ANY UP1, P0 ;  /* 0x0000000000ff7886 */ /* 0x000fe20000020100 */
[----:B------:R-:W-:-:S04]  /*04d0*/  @!UP2 USEL UR6, URZ, 0xffffffff, UP1 ;  /* 0xffffffffff06a887 */ /* 0x000fc80008800000 */
[----:B------:R-:W-:-:S04]  /*04e0*/  ULOP3.LUT UR6, UR6, 0x1, URZ, 0xc0, !UPT ;  /* 0x0000000106067892 */ /* 0x000fc8000f8ec0ff */
[----:B------:R-:W-:-:S11]  /*04f0*/  UISETP.NE.U32.AND UP5, UPT, UR6, 0x1, UPT ;  /* 0x000000010600788c */ /* 0x000fd6000bfa5070 */
.L_x_8:
[----:B------:R-:W3:Y:S01]  /*0500*/  SHFL.IDX PT, R0, R96, RZ, 0x1f ;  /* 0x00001fff60007589 */ /* 0x000ee200000e0000 */
[----:B------:R-:W-:-:S04]  /*0510*/  UISETP.NE.AND UP1, UPT, UR10, 0x2, UPT ;  /* 0x000000020a00788c */ /* 0x000fc8000bf25270 */
[----:B------:R-:W-:Y:S02]  /*0520*/  UISETP.EQ.AND UP2, UPT, UR5, URZ, !UP1 ;  /* 0x000000ff0500728c */ /* 0x000fe4000cf42270 */
[----:B------:R-:W-:-:S04]  /*0530*/  USEL UR6, URZ, 0x1, UP1 ;  /* 0x00000001ff067887 */ /* 0x000fc80008800000 */
[----:B------:R-:W-:Y:S02]  /*0540*/  PLOP3.LUT P5, PT, P1, PT, UP2, 0x80, 0x8 ;  /* 0x000000000008781c */ /* 0x000fe40000faf028 */
[----:B---3--:R-:W-:-:S13]  /*0550*/  ISETP.NE.AND P0, PT, R0, RZ, PT ;  /* 0x000000ff0000720c */ /* 0x008fda0003f05270 */
[----:B------:R-:W-:Y:S05]  /*0560*/  @P0 BRA `(.L_x_9) ;  /* 0x0000000000440947 */ /* 0x000fea0003800000 */
[----:B------:R-:W-:Y:S01]  /*0570*/  UMOV UR8, 0x400 ;  /* 0x0000040000087882 */ /* 0x000fe20000000000 */
[----:B------:R-:W-:Y:S01]  /*0580*/  UMOV UR7, 0x1 ;  /* 0x0000000100077882 */ /* 0x000fe20000000000 */
[----:B------:R-:W-:Y:S02]  /*0590*/  ULEA UR8, UR37, UR8, 0x18 ;  /* 0x0000000825087291 */ /* 0x000fe4000f8ec0ff */
[----:B------:R-:W-:-:S04]  /*05a0*/  UIADD3 UR12, UPT, UPT, -UR7, 0x100000, URZ ;  /* 0x00100000070c7890 */ /* 0x000fc8000fffe1ff */
[----:B------:R-:W-:Y:S02]  /*05b0*/  USHF.L.U32 UR13, UR12, 0xb, URZ ;  /* 0x0000000b0c0d7899 */ /* 0x000fe400080006ff */
[----:B------:R-:W-:Y:S01]  /*05c0*/  USHF.L.U32 UR12, UR12, 0x1, URZ ;  /* 0x000000010c0c7899 */ /* 0x000fe200080006ff */
[----:B------:R-:W-:Y:S01]  /*05d0*/  ELECT P0, URZ, PT ;  /* 0x0000000000ff782f */ /* 0x000fe20003800000 */
[----:B------:R-:W3:Y:S10]  /*05e0*/  FENCE.VIEW.ASYNC.S ;  /* 0x00000000000073c6 */ /* 0x000ef40000000000 */
[----:B---3--:R3:W4:Y:S01]  /*05f0*/  SYNCS.EXCH.64 URZ, [UR8], UR12 ;  /* 0x0000000c08ff75b2 */ /* 0x0087220008000100 */
[----:B------:R3:W1:Y:S01]  /*0600*/  SYNCS.EXCH.64 URZ, [UR8+0x20], UR12 ;  /* 0x0000200c08ff75b2 */ /* 0x0006620008000100 */
[----:B------:R3:W1:Y:S01]  /*0610*/  SYNCS.EXCH.64 URZ, [UR8+0x8], UR12 ;  /* 0x0000080c08ff75b2 */ /* 0x0006620008000100 */
[----:B------:R3:W1:Y:S01]  /*0620*/  SYNCS.EXCH.64 URZ, [UR8+0x28], UR12 ;  /* 0x0000280c08ff75b2 */ /* 0x0006620008000100 */
[----:B------:R3:W1:Y:S01]  /*0630*/  SYNCS.EXCH.64 URZ, [UR8+0x10], UR12 ;  /* 0x0000100c08ff75b2 */ /* 0x0006620008000100 */
[----:B------:R3:W1:Y:S01]  /*0640*/  SYNCS.EXCH.64 URZ, [UR8+0x30], UR12 ;  /* 0x0000300c08ff75b2 */ /* 0x0006620008000100 */
[----:B------:R3:W1:Y:S01]  /*0650*/  SYNCS.EXCH.64 URZ, [UR8+0x18], UR12 ;  /* 0x0000180c08ff75b2 */ /* 0x0006620008000100 */
[----:B------:R3:W1:Y:S01]  /*0660*/  SYNCS.EXCH.64 URZ, [UR8+0x38], UR12 ;  /* 0x0000380c08ff75b2 */ /* 0x0006620008000100 */
[----:B------:R-:W-:Y:S01]  /*0670*/  NOP ;  /* 0x0000000000007918 */ /* 0x000fe20000000000 */
.L_x_9:
[----:B------:R-:W2:Y:S01]  /*0680*/  SHFL.IDX PT, R0, R96, RZ, 0x1f ;  /* 0x00001fff60007589 */ /* 0x000ea200000e0000 */
[----:B------:R-:W-:Y:S01]  /*0690*/  NOP ;  /* 0x0000000000007918 */ /* 0x000fe20000000000 */
[----:B--2---:R-:W-:-:S13]  /*06a0*/  ISETP.NE.AND P0, PT, R0, 0x1, PT ;  /* 0x000000010000780c */ /* 0x004fda0003f05270 */
[----:B------:R-:W-:Y:S05]  /*06b0*/  @P0 BRA `(.L_x_10) ;  /* 0x0000000000540947 */ /* 0x000fea0003800000 */
[----:B------:R-:W-:Y:S01]  /*06c0*/  UMOV UR9, 0x400 ;  /* 0x0000040000097882 */ /* 0x000fe20000000000 */
[----:B---3--:R-:W-:Y:S01]  /*06d0*/  UMOV UR8, 0x20 ;  /* 0x0000002000087882 */ /* 0x008fe20000000000 */
[----:B------:R-:W-:Y:S01]  /*06e0*/  UMOV UR7, 0x80 ;  /* 0x0000008000077882 */ /* 0x000fe20000000000 */
[----:B------:R-:W-:Y:S02]  /*06f0*/  ULEA UR9, UR37, UR9, 0x18 ;  /* 0x0000000925097291 */ /* 0x000fe4000f8ec0ff */
[----:B------:R-:W-:-:S04]  /*0700*/  UIADD3 UR12, UPT, UPT, -UR8, 0x100000, URZ ;  /* 0x00100000080c7890 */ /* 0x000fc8000fffe1ff */
[----:B------:R-:W-:Y:S02]  /*0710*/  USHF.L.U32 UR13, UR12, 0xb, URZ ;  /* 0x0000000b0c0d7899 */ /* 0x000fe400080006ff */
[----:B------:R-:W-:Y:S02]  /*0720*/  USHF.L.U32 UR12, UR12, 0x1, URZ ;  /* 0x000000010c0c7899 */ /* 0x000fe400080006ff */
[----:B------:R-:W-:-:S04]  /*0730*/  UIADD3 UR14, UPT, UPT, -UR7, 0x100000, URZ ;  /* 0x00100000070e7890 */ /* 0x000fc8000fffe1ff */
[----:B------:R-:W-:Y:S02]  /*0740*/  USHF.L.U32 UR15, UR14, 0xb, URZ ;  /* 0x0000000b0e0f7899 */ /* 0x000fe400080006ff */
[----:B------:R-:W-:Y:S01]  /*0750*/  USHF.L.U32 UR14, UR14, 0x1, URZ ;  /* 0x000000010e0e7899 */ /* 0x000fe200080006ff */
[----:B------:R-:W-:Y:S01]  /*0760*/  ELECT P0, URZ, PT ;  /* 0x0000000000ff782f */ /* 0x000fe20003800000 */
[----:B------:R-:W2:Y:S02]  /*0770*/  FENCE.VIEW.ASYNC.S ;  /* 0x00000000000073c6 */ /* 0x000ea40000000000 */
[----:B--2---:R2:W3:Y:S08]  /*0780*/  SYNCS.EXCH.64 URZ, [UR9+0x40], UR12 ;  /* 0x0000400c09ff75b2 */ /* 0x0044f00008000100 */
        /* <DEDUP_REMOVED lines=8> */
.L_x_10:
[----:B------:R-:W4:Y:S01]  /*0810*/  SHFL.IDX PT, R0, R96, RZ, 0x1f ;  /* 0x00001fff60007589 */ /* 0x000f2200000e0000 */
[----:B------:R-:W-:Y:S01]  /*0820*/  NOP ;  /* 0x0000000000007918 */ /* 0x000fe20000000000 */
[----:B----4-:R-:W-:-:S13]  /*0830*/  ISETP.NE.AND P0, PT, R0, 0x3, PT ;  /* 0x000000030000780c */ /* 0x010fda0003f05270 */
[----:B------:R-:W-:Y:S05]  /*0840*/  @P0 BRA `(.L_x_11) ;  /* 0x00000000002c0947 */ /* 0x000fea0003800000 */
[----:B---3--:R-:W-:Y:S01]  /*0850*/  UMOV UR8, 0x400 ;  /* 0x0000040000087882 */ /* 0x008fe20000000000 */
[----:B------:R-:W-:Y:S01]  /*0860*/  UMOV UR7, 0x20 ;  /* 0x0000002000077882 */ /* 0x000fe20000000000 */
[----:B------:R-:W-:Y:S02]  /*0870*/  ULEA UR8, UR37, UR8, 0x18 ;  /* 0x0000000825087291 */ /* 0x000fe4000f8ec0ff */
[----:B--2---:R-:W-:-:S04]  /*0880*/  UIADD3 UR12, UPT, UPT, -UR7, 0x100000, URZ ;  /* 0x00100000070c7890 */ /* 0x004fc8000fffe1ff */
[----:B------:R-:W-:Y:S02]  /*0890*/  USHF.L.U32 UR13, UR12, 0xb, URZ ;  /* 0x0000000b0c0d7899 */ /* 0x000fe400080006ff */
[----:B------:R-:W-:Y:S01]  /*08a0*/  USHF.L.U32 UR12, UR12, 0x1, URZ ;  /* 0x000000010c0c7899 */ /* 0x000fe200080006ff */
[----:B------:R-:W-:Y:S01]  /*08b0*/  ELECT P0, URZ, PT ;  /* 0x0000000000ff782f */ /* 0x000fe20003800000 */
[----:B------:R-:W2:Y:S10]  /*08c0*/  FENCE.VIEW.ASYNC.S ;  /* 0x00000000000073c6 */ /* 0x000eb40000000000 */
[----:B--2---:R4:W2:Y:S01]  /*08d0*/  SYNCS.EXCH.64 URZ, [UR8+0x80], UR12 ;  /* 0x0000800c08ff75b2 */ /* 0x0048a20008000100 */
[----:B------:R4:W3:Y:S02]  /*08e0*/  SYNCS.EXCH.64 URZ, [UR8+0x88], UR12 ;  /* 0x0000880c08ff75b2 */ /* 0x0008e40008000100 */
[----:B----4-:R-:W-:Y:S01]  /*08f0*/  NOP ;  /* 0x0000000000007918 */ /* 0x010fe20000000000 */
.L_x_11:
[----:B------:R-:W4:Y:S01]  /*0900*/  SHFL.IDX PT, R0, R96, RZ, 0x1f ;  /* 0x00001fff60007589 */ /* 0x000f2200000e0000 */
[----:B------:R-:W-:Y:S01]  /*0910*/  NOP ;  /* 0x0000000000007918 */ /* 0x000fe20000000000 */
[----:B----4-:R-:W-:-:S13]  /*0920*/  ISETP.NE.AND P0, PT, R0, 0x4, PT ;  /* 0x000000040000780c */ /* 0x010fda0003f05270 */
[----:B------:R-:W-:Y:S05]  /*0930*/  @P0 BRA `(.L_x_12) ;  /* 0x0000000000480947 */ /* 0x000fea0003800000 */
[----:B--2---:R-:W-:Y:S01]  /*0940*/  UMOV UR9, 0x1e0 ;  /* 0x000001e000097882 */ /* 0x004fe20000000000 */
[----:B---3--:R-:W-:Y:S01]  /*0950*/  UMOV UR8, 0x400 ;  /* 0x0000040000087882 */ /* 0x008fe20000000000 */
[----:B------:R-:W-:Y:S01]  /*0960*/  USEL UR9, UR9, 0x1a0, UP5 ;  /* 0x000001a009097887 */ /* 0x000fe2000a800000 */
        /* <DEDUP_REMOVED lines=10> */
[----:B--2---:R4:W2:Y:S08]  /*0a10*/  SYNCS.EXCH.64 URZ, [UR8+0x90], UR12 ;  /* 0x0000900c08ff75b2 */ /* 0x0048b00008000100 */
[----:B------:R4:W3:Y:S01]  /*0a20*/  SYNCS.EXCH.64 URZ, [UR8+0xa0], UR14 ;  /* 0x0000a00e08ff75b2 */ /* 0x0008e20008000100 */
[----:B------:R4:W1:Y:S01]  /*0a30*/  SYNCS.EXCH.64 URZ, [UR8+0x98], UR12 ;  /* 0x0000980c08ff75b2 */ /* 0x0008620008000100 */
[----:B------:R4:W1:Y:S02]  /*0a40*/  SYNCS.EXCH.64 URZ, [UR8+0xa8], UR14 ;  /* 0x0000a80e08ff75b2 */ /* 0x0008640008000100 */
[----:B----4-:R-:W-:Y:S01]  /*0a50*/  NOP ;  /* 0x0000000000007918 */ /* 0x010fe20000000000 */
.L_x_12:
[----:B------:R-:W4:Y:S01]  /*0a60*/  SHFL.IDX PT, R0, R96, RZ, 0x1f ;  /* 0x00001fff60007589 */ /* 0x000f2200000e0000 */
[----:B------:R-:W-:Y:S01]  /*0a70*/  NOP ;  /* 0x0000000000007918 */ /* 0x000fe20000000000 */
[----:B----4-:R-:W-:-:S13]  /*0a80*/  ISETP.NE.AND P0, PT, R0, 0x5, PT ;  /* 0x000000050000780c */ /* 0x010fda0003f05270 */
[----:B------:R-:W-:Y:S05]  /*0a90*/  @P0 BRA `(.L_x_13) ;  /* 0x0000000000540947 */ /* 0x000fea0003800000 */
[----:B--2---:R-:W-:Y:S01]  /*0aa0*/  UMOV UR9, 0x400 ;  /* 0x0000040000097882 */ /* 0x004fe20000000000 */
        /* <DEDUP_REMOVED lines=14> */
[----:B------:R4:W1:Y:S01]  /*0b90*/  SYNCS.EXCH.64 URZ, [UR9+0xd8], UR14 ;  /* 0x0000d80e09ff75b2 */ /* 0x0008620008000100 */
[----:B------:R4:W1:Y:S01]  /*0ba0*/  SYNCS.EXCH.64 URZ, [UR9+0xc0], UR12 ;  /* 0x0000c00c09ff75b2 */ /* 0x0008620008000100 */
[----:B------:R4:W1:Y:S01]  /*0bb0*/  SYNCS.EXCH.64 URZ, [UR9+0xe0], UR14 ;  /* 0x0000e00e09ff75b2 */ /* 0x0008620008000100 */
[----:B------:R4:W1:Y:S01]  /*0bc0*/  SYNCS.EXCH.64 URZ, [UR9+0xc8], UR12 ;  /* 0x0000c80c09ff75b2 */ /* 0x0008620008000100 */
[----:B------:R4:W1:Y:S02]  /*0bd0*/  SYNCS.EXCH.64 URZ, [UR9+0xe8], UR14 ;  /* 0x0000e80e09ff75b2 */ /* 0x0008640008000100 */
[----:B----4-:R-:W-:Y:S01]  /*0be0*/  NOP ;  /* 0x0000000000007918 */ /* 0x010fe20000000000 */
.L_x_13:
[----:B------:R-:W4:Y:S01]  /*0bf0*/  SHFL.IDX PT, R0, R96, RZ, 0x1f ;  /* 0x00001fff60007589 */ /* 0x000f2200000e0000 */
[----:B------:R-:W-:Y:S01]  /*0c00*/  ISETP.NE.OR P1, PT, RZ, UR10, !P1 ;  /* 0x0000000aff007c0c */ /* 0x000fe2000cf25670 */
        /* <DEDUP_REMOVED lines=12> */
[----:B------:R4:W3:Y:S01]  /*0cd0*/  SYNCS.EXCH.64 URZ, [UR8+0x100], UR12 ;  /* 0x0001000c08ff75b2 */ /* 0x0008e20008000100 */
[----:B------:R4:W1:Y:S01]  /*0ce0*/  SYNCS.EXCH.64 URZ, [UR8+0xf8], UR12 ;  /* 0x0000f80c08ff75b2 */ /* 0x0008620008000100 */
[----:B------:R4:W1:Y:S02]  /*0cf0*/  SYNCS.EXCH.64 URZ, [UR8+0x108], UR12 ;  /* 0x0001080c08ff75b2 */ /* 0x0008640008000100 */
[----:B----4-:R-:W-:Y:S01]  /*0d00*/  NOP ;  /* 0x0000000000007918 */ /* 0x010fe20000000000 */
.L_x_14:
[----:B------:R-:W-:Y:S01]  /*0d10*/  VOTEU.ALL UP1, P1 ;  /* 0x0000000000ff7886 */ /* 0x000fe20000820000 */
[----:B---3--:R-:W3:Y:S01]  /*0d20*/  LDCU UR8, c[0x0][0x36c] ;  /* 0x00006d80ff0877ac */ /* 0x008ee20008000800 */
[----:B------:R-:W-:Y:S01]  /*0d30*/  NOP ;  /* 0x0000000000007918 */ /* 0x000fe20000000000 */
[----:B------:R-:W-:Y:S01]  /*0d40*/  LOP3.LUT R10, R105, 0x1f, RZ, 0xc0, !PT ;  /* 0x0000001f690a7812 */ /* 0x000fe200078ec0ff */
[----:B--2---:R-:W-:Y:S01]  /*0d50*/  UMOV UR12, 0x20 ;  /* 0x00000020000c7882 */ /* 0x004fe20000000000 */
[----:B------:R-:W-:Y:S01]  /*0d60*/  @!UP1 UMOV UR7, 0x400 ;  /* 0x0000040000079882 */ /* 0x000fe20000000000 */
[----:B------:R-:W-:-:S04]  /*0d70*/  @!UP1 UIADD3 UR12, UPT, UPT, -UR12, 0x100000, URZ ;  /* 0x001000000c0c9890 */ /* 0x000fc8000fffe1ff */
[----:B------:R-:W-:Y:S02]  /*0d80*/  @!UP1 USHF.L.U32 UR13, UR12, 0xb, URZ ;  /* 0x0000000b0c0d9899 */ /* 0x000fe400080006ff */
[----:B------:R-:W-:Y:S02]  /*0d90*/  @!UP1 USHF.L.U32 UR12, UR12, 0x1, URZ ;  /* 0x000000010c0c9899 */ /* 0x000fe400080006ff */
[----:B------:R-:W-:Y:S01]  /*0da0*/  @!UP1 ULEA UR7, UR37, UR7, 0x18 ;  /* 0x0000000725079291 */ /* 0x000fe2000f8ec0ff */
[----:B------:R-:W-:Y:S01]  /*0db0*/  VOTEU.ALL UP1, P1 ;  /* 0x0000000000ff7886 */ /* 0x000fe20000820000 */
[----:B------:R-:W-:Y:S01]  /*0dc0*/  UISETP.NE.AND UP4, UPT, UR10, URZ, UPT ;  /* 0x000000ff0a00728c */ /* 0x000fe2000bf85270 */
[----:B------:R-:W2:Y:S09]  /*0dd0*/  FENCE.VIEW.ASYNC.S ;  /* 0x00000000000073c6 */ /* 0x000eb20000000000 */
[----:B--2---:R2:W4:Y:S01]  /*0de0*/  @!UP1 SYNCS.EXCH.64 URZ, [UR7+0x110], UR12 ;  /* 0x0001100c07ff95b2 */ /* 0x0045220008000100 */
[----:B---3--:R-:W-:-:S09]  /*0df0*/  UISETP.EQ.U32.AND UP1, UPT, UR8, 0x1, UPT ;  /* 0x000000010800788c */ /* 0x008fd2000bf22070 */
[----:B------:R-:W-:Y:S05]  /*0e00*/  BRA.U !UP1, `(.L_x_15) ;  /* 0x0000000109087547 */ /* 0x000fea000b800000 */
[----:B-1--4-:R-:W-:Y:S01]  /*0e10*/  UCGABAR_ARV ;  /* 0x00000000000079c7 */ /* 0x012fe20008000000 */
[----:B------:R-:W-:Y:S05]  /*0e20*/  BRA `(.L_x_16) ;  /* 0x0000000000047947 */ /* 0x000fea0003800000 */
.L_x_15:
[----:B-1--4-:R-:W-:Y:S01]  /*0e30*/  NOP ;  /* 0x0000000000007918 */ /* 0x012fe20000000000 */
.L_x_16:
[----:B------:R-:W1:Y:S01]  /*0e40*/  S2R R15, SR_CTAID.Y ;  /* 0x00000000000f7919 */ /* 0x000e620000002600 */
[----:B------:R-:W-:-:S05]  /*0e50*/  CS2R.32 R91, SR_CgaSize ;  /* 0x00000000005b7805 */ /* 0x000fca0000008a00 */
[----:B------:R-:W-:-:S05]  /*0e60*/  IMAD R91, R91, -0xa0, RZ ;  /* 0xffffff605b5b7824 */ /* 0x000fca00078e02ff */
[----:B--2---:R-:W-:-:S14]  /*0e70*/  R2UR UR7, R91 ;  /* 0x000000005b0772ca */ /* 0x004fdc00000e0000 */
[----:B------:R-:W2:Y:S01]  /*0e80*/  LDCU UR7, c[0x0][UR7+0x2b4] ;  /* 0x00005680070777ac */ /* 0x000ea20008000800 */
[----:B------:R-:W-:-:S05]  /*0e90*/  CS2R.32 R0, SR_CgaSize ;  /* 0x0000000000007805 */ /* 0x000fca0000008a00 */
[----:B------:R-:W-:-:S06]  /*0ea0*/  IMAD R0, R0, -0xa0, RZ ;  /* 0xffffff6000007824 */ /* 0x000fcc00078e02ff */
[----:B------:R-:W3:Y:S01]  /*0eb0*/  LDC R0, c[0x0][R0+0x2a4] ;  /* 0x0000a90000007b82 */ /* 0x000ee20000000800 */
[----:B------:R-:W-:Y:S01]  /*0ec0*/  PRMT R8, RZ, 0x7610, R8 ;  /* 0x00007610ff087816 */ /* 0x000fe20000000008 */
[----:B------:R-:W4:Y:S01]  /*0ed0*/  S2R R9, SR_CTAID.X ;  /* 0x0000000000097919 */ /* 0x000f220000002500 */
[----:B------:R-:W-:-:S05]  /*0ee0*/  CS2R.32 R91, SR_CgaSize ;  /* 0x00000000005b7805 */ /* 0x000fca0000008a00 */
[----:B------:R-:W-:-:S05]  /*0ef0*/  IMAD R91, R91, -0xa0, RZ ;  /* 0xffffff605b5b7824 */ /* 0x000fca00078e02ff */
[----:B------:R-:W-:-:S14]  /*0f00*/  R2UR UR8, R91 ;  /* 0x000000005b0872ca */ /* 0x000fdc00000e0000 */
[----:B------:R-:W3:Y:S01]  /*0f10*/  LDCU UR8, c[0x0][UR8+0x2b0] ;  /* 0x00005600080877ac */ /* 0x000ee20008000800 */
[----:B------:R-:W-:Y:S01]  /*0f20*/  UISETP.NE.AND UP2, UPT, UR10, 0x2, UPT ;  /* 0x000000020a00788c */ /* 0x000fe2000bf45270 */
[----:B------:R-:W2:Y:S01]  /*0f30*/  LDC R11, c[0x0][0xb24] ;  /* 0x0002c900ff0b7b82 */ /* 0x000ea20000000800 */
[----:B------:R-:W-:-:S05]  /*0f40*/  CS2R.32 R2, SR_CgaSize ;  /* 0x0000000000027805 */ /* 0x000fca0000008a00 */
[----:B------:R-:W-:-:S06]  /*0f50*/  IMAD R2, R2, -0xa0, RZ ;  /* 0xffffff6002027824 */ /* 0x000fcc00078e02ff */
[----:B------:R-:W3:Y:S08]  /*0f60*/  LDC R2, c[0x0][R2+0x2a0] ;  /* 0x0000a80002027b82 */ /* 0x000ef00000000800 */
[----:B------:R-:W3:Y:S01]  /*0f70*/  LDC R40, c[0x0][0xb24] ;  /* 0x0002c900ff287b82 */ /* 0x000ee20000000800 */
[----:B-1----:R-:W-:-:S07]  /*0f80*/  I2FP.F32.U32 R90, R15 ;  /* 0x0000000f005a7245 */ /* 0x002fce0000201000 */
[----:B------:R-:W1:Y:S01]  /*0f90*/  S2UR UR36, SR_CTAID.Z ;  /* 0x00000000002479c3 */ /* 0x000e620000002700 */
[----:B--2---:R-:W-:Y:S01]  /*0fa0*/  ISETP.GE.AND P0, PT, R11, 0x1, PT ;  /* 0x000000010b00780c */ /* 0x004fe20003f06270 */
[----:B----4-:R-:W-:Y:S01]  /*0fb0*/  IMAD.MOV.U32 R14, RZ, RZ, R9 ;  /* 0x000000ffff0e7224 */ /* 0x010fe200078e0009 */
[----:B------:R-:W-:Y:S01]  /*0fc0*/  I2FP.F32.U32 R91, R9 ;  /* 0x00000009005b7245 */ /* 0x000fe20000201000 */
[----:B------:R-:W-:Y:S01]  /*0fd0*/  FMUL R90, R90, UR7 ;  /* 0x000000075a5a7c20 */ /* 0x000fe20008400000 */
[----:B------:R-:W2:Y:S03]  /*0fe0*/  LDCU UR7, c[0x0][0xb30] ;  /* 0x00016600ff0777ac */ /* 0x000ea60008000800 */
[----:B---3--:R-:W-:Y:S02]  /*0ff0*/  FMUL R91, R91, UR8 ;  /* 0x000000085b5b7c20 */ /* 0x008fe40008400000 */
[----:B------:R-:W3:Y:S08]  /*1000*/  F2I.U32.TRUNC.NTZ R90, R90 ;  /* 0x0000005a005a7305 */ /* 0x000ef0000020f000 */
[----:B------:R-:W4:Y:S01]  /*1010*/  F2I.U32.TRUNC.NTZ R91, R91 ;  /* 0x0000005b005b7305 */ /* 0x000f22000020f000 */
[----:B--2---:R-:W-:Y:S01]  /*1020*/  UISETP.NE.AND UP3, UPT, UR7, 0x1, UPT ;  /* 0x000000010700788c */ /* 0x004fe2000bf65270 */
[----:B---3--:R-:W-:-:S05]  /*1030*/  IADD3 R90, PT, PT, -R90, RZ, RZ ;  /* 0x000000ff5a5a7210 */ /* 0x008fca0007ffe1ff */
[----:B------:R-:W-:Y:S01]  /*1040*/  IMAD R90, R0, R90, R15 ;  /* 0x0000005a005a7224 */ /* 0x000fe200078e020f */
[----:B------:R-:W-:Y:S01]  /*1050*/  PRMT R0, RZ, 0x7610, R0 ;  /* 0x00007610ff007816 */ /* 0x000fe20000000000 */
[----:B----4-:R-:W-:-:S04]  /*1060*/  IMAD.MOV R91, RZ, RZ, -R91 ;  /* 0x000000ffff5b7224 */ /* 0x010fc800078e0a5b */
[----:B------:R-:W-:Y:S01]  /*1070*/  IMAD R91, R2, R91, R9 ;  /* 0x0000005b025b7224 */ /* 0x000fe200078e0209 */
[----:B-1----:R-:W-:Y:S06]  /*1080*/  BRA.U UP4, `(.L_x_17) ;  /* 0x0000000104247547 */ /* 0x002fec000b800000 */
[----:B------:R-:W-:Y:S01]  /*1090*/  ISETP.NE.AND P1, PT, R90, RZ, PT ;  /* 0x000000ff5a00720c */ /* 0x000fe20003f25270 */
[----:B------:R-:W-:Y:S01]  /*10a0*/  IMAD.MOV.U32 R0, RZ, RZ, 0x3 ;  /* 0x00000003ff007424 */ /* 0x000fe200078e00ff */
[C---:B------:R-:W-:Y:S02]  /*10b0*/  LOP3.LUT R2, R91.reuse, 0xfffffffe, RZ, 0xc0, !PT ;  /* 0xfffffffe5b027812 */ /* 0x040fe400078ec0ff */
[----:B------:R-:W-:Y:S02]  /*10c0*/  ISETP.LT.U32.OR P1, PT, R91, 0x2, !P1 ;  /* 0x000000025b00780c */ /* 0x000fe40004f21470 */
[----:B------:R-:W-:Y:S02]  /*10d0*/  SHF.L.U32 R0, R0, R2, RZ ;  /* 0x0000000200007219 */ /* 0x000fe400000006ff */
[----:B------:R-:W-:Y:S02]  /*10e0*/  SEL R4, RZ, 0x1, !P1 ;  /* 0x00000001ff047807 */ /* 0x000fe40004800000 */
[----:B------:R-:W-:-:S05]  /*10f0*/  SEL R3, RZ, 0x2, !P1 ;  /* 0x00000002ff037807 */ /* 0x000fca0004800000 */
[----:B------:R-:W-:-:S05]  /*1100*/  IMAD.IADD R3, R4, 0x1, R3 ;  /* 0x0000000104037824 */ /* 0x000fca00078e0203 */
[----:B------:R-:W-:Y:S02]  /*1110*/  PRMT R8, R3, 0x7610, R8 ;  /* 0x0000761003087816 */ /* 0x000fe40000000008 */
.L_x_17:
[----:B------:R-:W-:Y:S05]  /*1120*/  @!P0 BRA `(.L_x_18) ;  /* 0x0000000000b88947 */ /* 0x000fea0003800000 */
[----:B------:R-:W1:Y:S01]  /*1130*/  LDC.64 R4, c[0x0][0xb18] ;  /* 0x0002c600ff047b82 */ /* 0x000e620000000a00 */
[----:B------:R-:W-:-:S07]  /*1140*/  ISETP.NE.AND P0, PT, R11, 0x1, PT ;  /* 0x000000010b00780c */ /* 0x000fce0003f05270 */
[----:B------:R-:W2:Y:S08]  /*1150*/  LDC R14, c[0x0][0xb0c] ;  /* 0x0002c300ff0e7b82 */ /* 0x000eb00000000800 */
[----:B------:R-:W3:Y:S08]  /*1160*/  LDC R16, c[0x0][0x370] ;  /* 0x0000dc00ff107b82 */ /* 0x000ef00000000800 */
[----:B------:R-:W4:Y:S01]  /*1170*/  LDC R13, c[0x0][0x374] ;  /* 0x0000dd00ff0d7b82 */ /* 0x000f220000000800 */
[----:B-1----:R-:W-:-:S07]  /*1180*/  ISETP.NE.AND P1, PT, R4, 0x1, PT ;  /* 0x000000010400780c */ /* 0x002fce0003f25270 */
[----:B------:R-:W3:Y:S01]  /*1190*/  LDC.64 R6, c[0x0][0xb10] ;  /* 0x0002c400ff067b82 */ /* 0x000ee20000000a00 */
[----:B--2---:R-:W-:-:S07]  /*11a0*/  ISETP.NE.AND P2, PT, R14, 0x1, PT ;  /* 0x000000010e00780c */ /* 0x004fce0003f45270 */
[----:B------:R-:W1:Y:S08]  /*11b0*/  LDC R12, c[0x0][0xb20] ;  /* 0x0002c800ff0c7b82 */ /* 0x000e700000000800 */
[----:B------:R-:W2:Y:S01]  /*11c0*/  LDC.64 R2, c[0x0][0xb28] ;  /* 0x0002ca00ff027b82 */ /* 0x000ea20000000a00 */
[----:B----4-:R-:W-:-:S04]  /*11d0*/  IMAD.HI.U32 R17, R13, R5, RZ ;  /* 0x000000050d117227 */ /* 0x010fc800078e00ff */
[----:B------:R-:W-:-:S04]  /*11e0*/  IMAD.HI.U32 R5, R15, R5, RZ ;  /* 0x000000050f057227 */ /* 0x000fc800078e00ff */
[----:B---3--:R-:W-:-:S05]  /*11f0*/  IMAD.HI.U32 R18, R16, R6, RZ ;  /* 0x0000000610127227 */ /* 0x008fca00078e00ff */
[-C--:B------:R-:W-:Y:S01]  /*1200*/  @P2 SHF.R.U32.HI R16, RZ, R7.reuse, R18 ;  /* 0x00000007ff102219 */ /* 0x080fe20000011612 */
[----:B------:R-:W-:Y:S01]  /*1210*/  IMAD.HI.U32 R18, R9, R6, RZ ;  /* 0x0000000609127227 */ /* 0x000fe200078e00ff */
[-C--:B-1----:R-:W-:Y:S02]  /*1220*/  @P1 SHF.R.U32.HI R13, RZ, R12.reuse, R17 ;  /* 0x0000000cff0d1219 */ /* 0x082fe40000011611 */
[----:B------:R-:W-:Y:S02]  /*1230*/  SHF.R.U32.HI R5, RZ, R12, R5 ;  /* 0x0000000cff057219 */ /* 0x000fe40000011605 */
[----:B------:R-:W-:Y:S02]  /*1240*/  SHF.R.U32.HI R18, RZ, R7, R18 ;  /* 0x00000007ff127219 */ /* 0x000fe40000011612 */
[----:B------:R-:W-:Y:S01]  /*1250*/  SEL R5, R15, R5, !P1 ;  /* 0x000000050f057207 */ /* 0x000fe20004800000 */
[----:B--2---:R-:W-:Y:S01]  /*1260*/  IMAD.HI.U32 R17, R13, R2, RZ ;  /* 0x000000020d117227 */ /* 0x004fe200078e00ff */
[----:B------:R-:W-:-:S03]  /*1270*/  SEL R18, R9, R18, !P2 ;  /* 0x0000001209127207 */ /* 0x000fc60005000000 */
[----:B------:R-:W-:Y:S01]  /*1280*/  IMAD.HI.U32 R6, R16, R2, RZ ;  /* 0x0000000210067227 */ /* 0x000fe200078e00ff */
[----:B------:R-:W-:-:S04]  /*1290*/  @P0 SHF.R.U32.HI R13, RZ, R3, R17 ;  /* 0x00000003ff0d0219 */ /* 0x000fc80000011611 */
[----:B------:R-:W-:Y:S01]  /*12a0*/  @P0 SHF.R.U32.HI R16, RZ, R3, R6 ;  /* 0x00000003ff100219 */ /* 0x000fe20000011606 */
[----:B------:R-:W-:-:S04]  /*12b0*/  IMAD R13, R13, R11, RZ ;  /* 0x0000000b0d0d7224 */ /* 0x000fc800078e02ff */
[----:B------:R-:W-:Y:S01]  /*12c0*/  IMAD R6, R16, R11, RZ ;  /* 0x0000000b10067224 */ /* 0x000fe200078e02ff */
[----:B------:R-:W-:-:S04]  /*12d0*/  ISETP.GE.AND P1, PT, R5, R13, PT ;  /* 0x0000000d0500720c */ /* 0x000fc80003f26270 */
[----:B------:R-:W-:Y:S01]  /*12e0*/  ISETP.GE.OR P1, PT, R18, R6, P1 ;  /* 0x000000061200720c */ /* 0x000fe20000f26670 */
[----:B------:R-:W-:-:S05]  /*12f0*/  IMAD.HI.U32 R6, R5, R2, RZ ;  /* 0x0000000205067227 */ /* 0x000fca00078e00ff */
[----:B------:R-:W-:-:S04]  /*1300*/  SHF.R.U32.HI R6, RZ, R3, R6 ;  /* 0x00000003ff067219 */ /* 0x000fc80000011606 */
[----:B------:R-:W-:-:S03]  /*1310*/  SEL R6, R5, R6, !P0 ;  /* 0x0000000605067207 */ /* 0x000fc60004000000 */
[----:B------:R-:W-:Y:S01]  /*1320*/  @!P1 IMAD.HI.U32 R7, R18, R2, RZ ;  /* 0x0000000212079227 */ /* 0x000fe200078e00ff */
[----:B------:R-:W-:-:S04]  /*1330*/  IADD3 R2, PT, PT, -R6, RZ, RZ ;  /* 0x000000ff06027210 */ /* 0x000fc80007ffe1ff */
[----:B------:R-:W-:Y:S01]  /*1340*/  @!P1 SHF.R.U32.HI R3, RZ, R3, R7 ;  /* 0x00000003ff039219 */ /* 0x000fe20000011607 */
[----:B------:R-:W-:Y:S01]  /*1350*/  IMAD R2, R11, R2, R5 ;  /* 0x000000020b027224 */ /* 0x000fe200078e0205 */
[----:B------:R-:W-:Y:S02]  /*1360*/  IADD3 R7, PT, PT, -R5, RZ, RZ ;  /* 0x000000ff05077210 */ /* 0x000fe40007ffe1ff */
[----:B------:R-:W-:-:S03]  /*1370*/  @!P1 SEL R3, R18, R3, !P0 ;  /* 0x0000000312039207 */ /* 0x000fc60004000000 */
[----:B------:R-:W-:Y:S02]  /*1380*/  IMAD R7, R4, R7, R15 ;  /* 0x0000000704077224 */ /* 0x000fe400078e020f */
[--C-:B------:R-:W-:Y:S02]  /*1390*/  @!P1 IMAD.IADD R6, R6, 0x1, -R3.reuse ;  /* 0x0000000106069824 */ /* 0x100fe400078e0a03 */
[----:B------:R-:W-:Y:S01]  /*13a0*/  @!P1 IMAD R3, R2, R16, R3 ;  /* 0x0000001002039224 */ /* 0x000fe200078e0203 */
[----:B------:R-:W-:Y:S01]  /*13b0*/  IADD3 R2, PT, PT, -R18, RZ, RZ ;  /* 0x000000ff12027210 */ /* 0x000fe20007ffe1ff */
[----:B------:R-:W-:Y:S02]  /*13c0*/  @!P1 IMAD R5, R6, R11, R18 ;  /* 0x0000000b06059224 */ /* 0x000fe400078e0212 */
[----:B------:R-:W-:Y:S02]  /*13d0*/  @!P1 IMAD.MOV.U32 R18, RZ, RZ, R3 ;  /* 0x000000ffff129224 */ /* 0x000fe400078e0003 */
[----:B------:R-:W-:-:S02]  /*13e0*/  IMAD R2, R14, R2, R9 ;  /* 0x000000020e027224 */ /* 0x000fc400078e0209 */
[----:B------:R-:W-:Y:S02]  /*13f0*/  IMAD R15, R5, R4, R7 ;  /* 0x00000004050f7224 */ /* 0x000fe400078e0207 */
[----:B------:R-:W-:Y:S02]  /*1400*/  IMAD R14, R18, R14, R2 ;  /* 0x0000000e120e7224 */ /* 0x000fe400078e0202 */
.L_x_18:
[----:B------:R-:W-:Y:S05]  /*1410*/  BRA.U UP3, `(.L_x_19) ;  /* 0x0000000103407547 */ /* 0x000fea000b800000 */
[----:B------:R-:W1:Y:S08]  /*1420*/  LDC.64 R4, c[0x0][0xb10] ;  /* 0x0002c400ff047b82 */ /* 0x000e700000000a00 */
[----:B------:R-:W2:Y:S08]  /*1430*/  LDC.64 R2, c[0x0][0xb18] ;  /* 0x0002c600ff027b82 */ /* 0x000eb00000000a00 */
[----:B------:R-:W3:Y:S08]  /*1440*/  LDC R6, c[0x0][0xb20] ;  /* 0x0002c800ff067b82 */ /* 0x000ef00000000800 */
[----:B------:R-:W4:Y:S01]  /*1450*/  LDC R7, c[0x0][0xb0c] ;  /* 0x0002c300ff077b82 */ /* 0x000f220000000800 */
[----:B-1----:R-:W-:-:S05]  /*1460*/  IMAD.HI.U32 R4, R14, R4, RZ ;  /* 0x000000040e047227 */ /* 0x002fca00078e00ff */
[----:B------:R-:W-:Y:S01]  /*1470*/  SHF.R.U32.HI R4, RZ, R5, R4 ;  /* 0x00000005ff047219 */ /* 0x000fe20000011604 */
[----:B--2---:R-:W-:Y:S01]  /*1480*/  IMAD.HI.U32 R3, R15, R3, RZ ;  /* 0x000000030f037227 */ /* 0x004fe200078e00ff */
[----:B------:R-:W-:-:S04]  /*1490*/  ISETP.NE.AND P0, PT, R2, 0x1, PT ;  /* 0x000000010200780c */ /* 0x000fc80003f05270 */
[----:B---3--:R-:W-:-:S04]  /*14a0*/  SHF.R.U32.HI R3, RZ, R6, R3 ;  /* 0x00000006ff037219 */ /* 0x008fc80000011603 */
[----:B------:R-:W-:Y:S02]  /*14b0*/  SEL R3, R15, R3, !P0 ;  /* 0x000000030f037207 */ /* 0x000fe40004000000 */
[----:B----4-:R-:W-:-:S04]  /*14c0*/  ISETP.NE.AND P1, PT, R7, 0x1, PT ;  /* 0x000000010700780c */ /* 0x010fc80003f25270 */
[----:B------:R-:W-:-:S05]  /*14d0*/  SEL R5, R14, R4, !P1 ;  /* 0x000000040e057207 */ /* 0x000fca0004800000 */
[----:B------:R-:W-:Y:S02]  /*14e0*/  IMAD.IADD R4, R3, 0x1, -R5 ;  /* 0x0000000103047824 */ /* 0x000fe400078e0a05 */
[----:B------:R-:W-:Y:S02]  /*14f0*/  IMAD.IADD R3, R5, 0x1, -R3 ;  /* 0x0000000105037824 */ /* 0x000fe400078e0a03 */
[----:B------:R-:W-:Y:S02]  /*1500*/  IMAD R14, R4, R7, R14 ;  /* 0x00000007040e7224 */ /* 0x000fe400078e020e */
[----:B------:R-:W-:Y:S02]  /*1510*/  IMAD R15, R3, R2, R15 ;  /* 0x00000002030f7224 */ /* 0x000fe400078e020f */
.L_x_19:
[----:B------:R-:W-:Y:S05]  /*1520*/  BRA.U !UP1, `(.L_x_20) ;  /* 0x00000001090c7547 */ /* 0x000fea000b800000 */
[----:B------:R-:W-:Y:S01]  /*1530*/  UCGABAR_WAIT ;  /* 0x0000000000007dc7 */ /* 0x000fe20008000000 */
[----:B------:R-:W-:Y:S01]  /*1540*/  CCTL.IVALL ;  /* 0x00000000ff00798f */ /* 0x000fe20002000000 */
[----:B------:R-:W-:Y:S05]  /*1550*/  BRA `(.L_x_21) ;  /* 0x0000000000047947 */ /* 0x000fea0003800000 */
.L_x_20:
[----:B------:R-:W-:Y:S06]  /*1560*/  BAR.SYNC.DEFER_BLOCKING 0x0 ;  /* 0x0000000000007b1d */ /* 0x000fec0000010000 */
.L_x_21:
[----:B------:R-:W-:Y:S05]  /*1570*/  BRA.U UP2, `(.L_x_22) ;  /* 0x0000001102b47547 */ /* 0x000fea000b800000 */
[----:B------:R-:W1:Y:S01]  /*1580*/  LDCU UR4, c[0x0][0x38c] ;  /* 0x00007180ff0477ac */ /* 0x000e620008000800 */
[----:B------:R-:W2:Y:S01]  /*1590*/  LDC R8, c[0x0][0x370] ;  /* 0x0000dc00ff087b82 */ /* 0x000ea20000000800 */
[C---:B------:R-:W-:Y:S01]  /*15a0*/  IMAD.SHL.U32 R19, R9.reuse, 0x80, RZ ;  /* 0x0000008009137824 */ /* 0x040fe200078e00ff */
[----:B------:R-:W-:Y:S01]  /*15b0*/  PLOP3.LUT P1, PT, PT, PT, UP5, 0x80, 0x8 ;  /* 0x000000000008781c */ /* 0x000fe20003f2f058 */
[----:B------:R-:W-:Y:S01]  /*15c0*/  UISETP.NE.AND UP1, UPT, UR10, URZ, UPT ;  /* 0x000000ff0a00728c */ /* 0x000fe2000bf25270 */
[----:B------:R-:W-:Y:S01]  /*15d0*/  ISETP.NE.AND P4, PT, R10, RZ, P5 ;  /* 0x000000ff0a00720c */ /* 0x000fe20002f85270 */
[----:B------:R-:W-:Y:S01]  /*15e0*/  IMAD.SHL.U32 R18, R9, 0x40, RZ ;  /* 0x0000004009127824 */ /* 0x000fe200078e00ff */
[----:B------:R-:W-:Y:S01]  /*15f0*/  PLOP3.LUT P1, PT, P1, PT, PT, 0x8, 0x80 ;  /* 0x000000000080781c */ /* 0x000fe20000f2e170 */
[----:B------:R-:W-:Y:S01]  /*1600*/  IMAD.MOV.U32 R17, RZ, RZ, 0x1 ;  /* 0x00000001ff117424 */ /* 0x000fe200078e00ff */
[----:B------:R-:W3:Y:S01]  /*1610*/  LDC R0, c[0x0][0x374] ;  /* 0x0000dd00ff007b82 */ /* 0x000ee20000000800 */
[----:B------:R-:W-:Y:S01]  /*1620*/  IMAD.MOV.U32 R16, RZ, RZ, RZ ;  /* 0x000000ffff107224 */ /* 0x000fe200078e00ff */
[----:B------:R-:W-:Y:S01]  /*1630*/  CS2R R12, SRZ ;  /* 0x00000000000c7805 */ /* 0x000fe2000001ff00 */
[----:B------:R-:W-:Y:S01]  /*1640*/  IMAD.MOV.U32 R11, RZ, RZ, 0x1 ;  /* 0x00000001ff0b7424 */ /* 0x000fe200078e00ff */
[----:B------:R-:W-:Y:S01]  /*1650*/  LOP3.LUT R19, R19, 0x80, RZ, 0xc0, !PT ;  /* 0x0000008013137812 */ /* 0x000fe200078ec0ff */
[----:B------:R-:W4:Y:S01]  /*1660*/  LDCU.64 UR14, c[0x0][0x348] ;  /* 0x00006900ff0e77ac */ /* 0x000f220008000a00 */
[----:B-1----:R-:W-:-:S02]  /*1670*/  UIADD3 UR5, UPT, UPT, UR4, 0x3f, URZ ;  /* 0x0000003f04057890 */ /* 0x002fc4000fffe0ff */
[----:B------:R-:W-:Y:S02]  /*1680*/  USEL UR22, UR6, 0x2, UP1 ;  /* 0x0000000206167887 */ /* 0x000fe40008800000 */
[----:B------:R-:W-:Y:S01]  /*1690*/  USHF.R.S32.HI UR7, URZ, 0x1f, UR5 ;  /* 0x0000001fff077899 */ /* 0x000fe20008011405 */
[----:B------:R-:W-:-:S03]  /*16a0*/  UMOV UR23, URZ ;  /* 0x000000ff00177c82 */ /* 0x000fc60008000000 */
[----:B------:R-:W-:Y:S02]  /*16b0*/  ULEA.HI UR7, UR7, UR5, URZ, 0x6 ;  /* 0x0000000507077291 */ /* 0x000fe4000f8f30ff */
[----:B------:R-:W-:Y:S02]  /*16c0*/  UIADD3 UR5, UPT, UPT, UR4, -0x1, URZ ;  /* 0xffffffff04057890 */ /* 0x000fe4000fffe0ff */
[----:B------:R-:W-:Y:S02]  /*16d0*/  USHF.R.S32.HI UR7, URZ, 0x6, UR7 ;  /* 0x00000006ff077899 */ /* 0x000fe40008011407 */
[----:B------:R-:W-:Y:S02]  /*16e0*/  UISETP.GE.U32.AND UP2, UPT, UR5, -0x7f, UPT ;  /* 0xffffff810500788c */ /* 0x000fe4000bf46070 */
[----:B------:R-:W-:Y:S02]  /*16f0*/  UISETP.LT.U32.AND UP0, UPT, UR7, 0x4, UPT ;  /* 0x000000040700788c */ /* 0x000fe4000bf01070 */
[----:B------:R-:W-:-:S02]  /*1700*/  UIADD3 UR4, UPT, UPT, UR4, 0x7e, URZ ;  /* 0x0000007e04047890 */ /* 0x000fc4000fffe0ff */
[----:B------:R-:W-:-:S04]  /*1710*/  USEL UR5, UR7, 0x4, UP0 ;  /* 0x0000000407057887 */ /* 0x000fc80008000000 */
[----:B------:R-:W-:Y:S02]  /*1720*/  UIADD3 UR21, UPT, UPT, UR5, -0x1, URZ ;  /* 0xffffffff05157890 */ /* 0x000fe4000fffe0ff */
[----:B------:R-:W-:Y:S02]  /*1730*/  @UP2 UIADD3 UR21, UPT, UPT, UR5, URZ, URZ ;  /* 0x000000ff05152290 */ /* 0x000fe4000fffe0ff */
[----:B------:R-:W-:Y:S02]  /*1740*/  UIADD3 UR24, UPT, UPT, UR7, -UR5, URZ ;  /* 0x8000000507187290 */ /* 0x000fe4000fffe0ff */
[----:B------:R-:W-:Y:S02]  /*1750*/  UIADD3 UR13, UPT, UPT, UR21, 0x1, URZ ;  /* 0x00000001150d7890 */ /* 0x000fe4000fffe0ff */
[----:B--2-4-:R-:W-:-:S12]  /*1760*/  UIADD3 UR21, UPT, UPT, -UR21, URZ, URZ ;  /* 0x000000ff15157290 */ /* 0x014fd8000fffe1ff */
.L_x_42:
[----:B------:R-:W-:Y:S01]  /*1770*/  UISETP.NE.AND UP0, UPT, UR37, URZ, UPT ;  /* 0x000000ff2500728c */ /* 0x000fe2000bf05270 */
[----:B------:R-:W1:Y:S08]  /*1780*/  S2UR UR37, SR_CgaCtaId ;  /* 0x00000000002579c3 */ /* 0x000e700000008800 */
[----:B------:R-:W-:Y:S05]  /*1790*/  BRA.U UP0, `(.L_x_23) ;  /* 0x0000000100347547 */ /* 0x000fea000b800000 */
[----:B------:R-:W2:Y:S01]  /*17a0*/  S2R R2, SR_CgaCtaId ;  /* 0x0000000000027919 */ /* 0x000ea20000008800 */
[----:B------:R-:W-:-:S04]  /*17b0*/  MOV R3, 0x400 ;  /* 0x0000040000037802 */ /* 0x000fc80000000f00 */
[----:B--2---:R-:W-:Y:S02]  /*17c0*/  LEA R2, R2, R3, 0x18 ;  /* 0x0000000302027211 */ /* 0x004fe400078ec0ff */
[----:B------:R-:W-:-:S03]  /*17d0*/  SHF.L.U32 R3, R11, 0x1f, RZ ;  /* 0x0000001f0b037819 */ /* 0x000fc600000006ff */
[----:B------:R-:W-:-:S04]  /*17e0*/  IMAD R2, R12, 0x8, R2 ;  /* 0x000000080c027824 */ /* 0x000fc800078e0202 */
[----:B------:R-:W2:Y:S02]  /*17f0*/  SYNCS.PHASECHK.TRANS64.TRYWAIT P0, [R2+URZ+0x100], R3 ;  /* 0x00010003020075a7 */ /* 0x000ea400080011ff */
[----:B--2---:R-:W-:Y:S05]  /*1800*/  @!P0 BRA `(.L_x_24) ;  /* 0x0000007c00e08947 */ /* 0x004fea0003800000 */
.L_x_149:
[----:B------:R-:W-:Y:S01]  /*1810*/  VIADD R12, R12, 0x1 ;  /* 0x000000010c0c7836 */ /* 0x000fe20000000000 */
[----:B------:R2:W-:Y:S04]  /*1820*/  SYNCS.ARRIVE.TRANS64.A1T0 RZ, [R2+URZ+0xf0], RZ ;  /* 0x0000f0ff02ff79a7 */ /* 0x0005e800081000ff */
[----:B------:R-:W-:-:S04]  /*1830*/  ISETP.NE.AND P0, PT, R12, 0x2, PT ;  /* 0x000000020c00780c */ /* 0x000fc80003f05270 */
[----:B------:R-:W-:Y:S02]  /*1840*/  SEL R12, R12, RZ, P0 ;  /* 0x000000ff0c0c7207 */ /* 0x000fe40000000000 */
[----:B--2---:R-:W-:-:S04]  /*1850*/  SEL R2, RZ, 0x1, P0 ;  /* 0x00000001ff027807 */ /* 0x004fc80000000000 */
[----:B------:R-:W-:-:S07]  /*1860*/  LOP3.LUT R11, R11, R2, RZ, 0x3c, !PT ;  /* 0x000000020b0b7212 */ /* 0x000fce00078e3cff */
.L_x_23:
[----:B------:R-:W-:Y:S01]  /*1870*/  UMOV UR6, 0x400 ;  /* 0x0000040000067882 */ /* 0x000fe20000000000 */
[----:B------:R-:W-:Y:S01]  /*1880*/  SHF.L.U32 R2, R17, 0x1f, RZ ;  /* 0x0000001f11027819 */ /* 0x000fe200000006ff */
[----:B-1----:R-:W-:Y:S01]  /*1890*/  ULEA UR6, UR37, UR6, 0x18 ;  /* 0x0000000625067291 */ /* 0x002fe2000f8ec0ff */
[----:B------:R-:W-:Y:S01]  /*18a0*/  R2UR UR35, R18 ;  /* 0x00000000122372ca */ /* 0x000fe200000e0000 */
[----:B------:R-:W-:Y:S01]  /*18b0*/  UISETP.GE.U32.AND UP0, UPT, UR4, 0x7f, UPT ;  /* 0x0000007f0400788c */ /* 0x000fe2000bf06070 */
[----:B------:R-:W-:Y:S01]  /*18c0*/  R2UR UR11, R19 ;  /* 0x00000000130b72ca */ /* 0x000fe200000e0000 */
[----:B------:R-:W-:Y:S01]  /*18d0*/  ULEA UR8, UR23, UR6, 0x3 ;  /* 0x0000000617087291 */ /* 0x000fe2000f8e18ff */
[----:B------:R-:W-:-:S08]  /*18e0*/  UMOV UR25, URZ ;  /* 0x000000ff00197c82 */ /* 0x000fd00008000000 */
[----:B------:R1:W2:Y:S01]  /*18f0*/  SYNCS.PHASECHK.TRANS64.TRYWAIT P0, [UR8+0x20], R2 ;  /* 0x00002002ff0075a7 */ /* 0x0002a20008001108 */
[----:B------:R-:W-:-:S13]  /*1900*/  R2UR UR8, R15 ;  /* 0x000000000f0872ca */ /* 0x000fda00000e0000 */
[----:B------:R-:W-:Y:S01]  /*1910*/  ULEA UR11, UR8, UR11, 0x8 ;  /* 0x0000000b080b7291 */ /* 0x000fe2000f8e40ff */
[----:B-1----:R-:W-:-:S05]  /*1920*/  LEA.HI R2, R14, R14, RZ, 0x1 ;  /* 0x0000000e0e027211 */ /* 0x002fca00078f08ff */
[----:B------:R-:W-:-:S05]  /*1930*/  IMAD.SHL.U32 R2, R2, 0x40, RZ ;  /* 0x0000004002027824 */ /* 0x000fca00078e00ff */
[----:B------:R-:W-:-:S04]  /*1940*/  LOP3.LUT R2, R2, 0xffffff80, RZ, 0xc0, !PT ;  /* 0xffffff8002027812 */ /* 0x000fc800078ec0ff */
[----:B------:R-:W-:-:S13]  /*1950*/  R2UR UR9, R2 ;  /* 0x00000000020972ca */ /* 0x000fda00000e0000 */
[----:B------:R-:W-:Y:S01]  /*1960*/  ULOP3.LUT UR35, UR9, 0x40, UR35, 0xf8, !UPT ;  /* 0x0000004009237892 */ /* 0x000fe2000f8ef823 */
[----:B------:R-:W-:Y:S11]  /*1970*/  BRA.U !UP0, `(.L_x_25) ;  /* 0x0000000108c07547 */ /* 0x000ff6000b800000 */
[----:B------:R-:W-:Y:S01]  /*1980*/  UMOV UR16, UR21 ;  /* 0x0000001500107c82 */ /* 0x000fe20008000000 */
[----:B------:R-:W-:Y:S01]  /*1990*/  UMOV UR17, UR23 ;  /* 0x0000001700117c82 */ /* 0x000fe20008000000 */
[----:B------:R-:W-:-:S05]  /*19a0*/  UMOV UR34, URZ ;  /* 0x000000ff00227c82 */ /* 0x000fca0008000000 */
.L_x_31:
[----:B------:R-:W-:Y:S01]  /*19b0*/  ULEA UR33, UR17, UR6, 0x3 ;  /* 0x0000000611217291 */ /* 0x000fe2000f8e18ff */
[----:B------:R-:W-:Y:S01]  /*19c0*/  @P5 MOV R3, 0xc000 ;  /* 0x0000c00000035802 */ /* 0x000fe20000000f00 */
[----:B-12-4-:R-:W-:Y:S10]  /*19d0*/  @P0 BRA `(.L_x_26) ;  /* 0x00000000000c0947 */ /* 0x016ff40003800000 */
[----:B------:R-:W-:-:S04]  /*19e0*/  SHF.L.U32 R4, R17, 0x1f, RZ ;  /* 0x0000001f11047819 */ /* 0x000fc800000006ff */
[----:B------:R-:W1:Y:S02]  /*19f0*/  SYNCS.PHASECHK.TRANS64.TRYWAIT P0, [UR33+0x20], R4 ;  /* 0x00002004ff0075a7 */ /* 0x000e640008001121 */
[----:B-1----:R-:W-:Y:S05]  /*1a00*/  @!P0 BRA `(.L_x_27) ;  /* 0x0000007c00748947 */ /* 0x002fea0003800000 */
.L_x_26:
[----:B------:R2:W-:Y:S01]  /*1a10*/  @P5 SYNCS.ARRIVE.TRANS64 RZ, [UR33], R3 ;  /* 0x00000003ffff59a7 */ /* 0x0005e20008000021 */
[----:B------:R-:W-:Y:S02]  /*1a20*/  ULOP3.LUT UR8, UR22, 0x2, URZ, 0xfc, !UPT ;  /* 0x0000000216087892 */ /* 0x000fe4000f8efcff */
[----:B------:R-:W-:Y:S02]  /*1a30*/  UIADD3 UR16, UPT, UPT, UR16, 0x1, URZ ;  /* 0x0000000110107890 */ /* 0x000fe4000fffe0ff */
[----:B------:R-:W-:Y:S02]  /*1a40*/  UISETP.NE.AND UP0, UPT, UR8, 0x2, UPT ;  /* 0x000000020800788c */ /* 0x000fe4000bf05270 */
[----:B------:R-:W-:-:S07]  /*1a50*/  UISETP.NE.AND UP2, UPT, UR16, 0x1, UPT ;  /* 0x000000011000788c */ /* 0x000fce000bf45270 */
[----:B------:R-:W-:Y:S05]  /*1a60*/  BRA.U UP0, `(.L_x_28) ;  /* 0x0000000100047547 */ /* 0x000fea000b800000 */
[----:B------:R-:W-:Y:S05]  /*1a70*/  BPT.TRAP 0x1 ;  /* 0x000000040000795c */ /* 0x000fea0000300000 */
.L_x_28:
[----:B------:R-:W-:Y:S04]  /*1a80*/  BSSY.RECONVERGENT B0, `(.L_x_29) ;  /* 0x0000003000007945 */ /* 0x000fe80003800200 */
[----:B------:R-:W-:Y:S05]  /*1a90*/  @!P4 BRA `(.L_x_30) ;  /* 0x000000000004c947 */ /* 0x000fea0003800000 */
[----:B------:R-:W-:Y:S05]  /*1aa0*/  BPT.TRAP 0x1 ;  /* 0x000000040000795c */ /* 0x000fea0000300000 */
.L_x_30:
[----:B------:R-:W-:Y:S05]  /*1ab0*/  BSYNC.RECONVERGENT B0 ;  /* 0x0000000000007941 */ /* 0x000fea0003800200 */
.L_x_29:
[----:B------:R-:W-:Y:S02]  /*1ac0*/  UIADD3 UR23, UPT, UPT, UR17, 0x1, URZ ;  /* 0x0000000111177890 */ /* 0x000fe4000fffe0ff */
[----:B------:R-:W-:Y:S02]  /*1ad0*/  ULEA UR32, UR17, UR6, 0xd ;  /* 0x0000000611207291 */ /* 0x000fe4000f8e68ff */
[----:B------:R-:W-:Y:S02]  /*1ae0*/  UISETP.NE.AND UP0, UPT, UR23, 0x4, UPT ;  /* 0x000000041700788c */ /* 0x000fe4000bf05270 */
[----:B------:R-:W-:Y:S02]  /*1af0*/  UIADD3 UR28, UP1, UPT, UR14, 0x80, URZ ;  /* 0x000000800e1c7890 */ /* 0x000fe4000ff3e0ff */
[----:B------:R-:W-:Y:S02]  /*1b00*/  USEL UR9, URZ, 0x1, UP0 ;  /* 0x00000001ff097887 */ /* 0x000fe40008000000 */
[----:B------:R-:W-:-:S02]  /*1b10*/  USEL UR23, UR23, URZ, UP0 ;  /* 0x000000ff17177287 */ /* 0x000fc40008000000 */
[----:B------:R-:W-:Y:S02]  /*1b20*/  UIADD3 UR26, UP0, UPT, UR14, 0x180, URZ ;  /* 0x000001800e1a7890 */ /* 0x000fe4000ff1e0ff */
[----:B------:R-:W-:Y:S01]  /*1b30*/  ULEA UR8, UR23, UR6, 0x3 ;  /* 0x0000000617087291 */ /* 0x000fe2000f8e18ff */
[----:B------:R-:W-:Y:S01]  /*1b40*/  LOP3.LUT R17, R17, UR9, RZ, 0x3c, !PT ;  /* 0x0000000911117c12 */ /* 0x000fe2000f8e3cff */
[----:B------:R-:W-:Y:S02]  /*1b50*/  ULOP3.LUT UR33, UR33, 0xfefffff8, URZ, 0xc0, !UPT ;  /* 0xfefffff821217892 */ /* 0x000fe4000f8ec0ff */
[----:B------:R-:W-:Y:S01]  /*1b60*/  UIADD3.X UR29, UPT, UPT, URZ, UR15, URZ, UP1, !UPT ;  /* 0x0000000fff1d7290 */ /* 0x000fe20008ffe4ff */
[----:B-1----:R-:W-:Y:S01]  /*1b70*/  SHF.L.U32 R2, R17, 0x1f, RZ ;  /* 0x0000001f11027819 */ /* 0x002fe200000006ff */
[----:B------:R-:W-:Y:S02]  /*1b80*/  UIADD3 UR32, UPT, UPT, UR32, 0x8400, URZ ;  /* 0x0000840020207890 */ /* 0x000fe4000fffe0ff */
[----:B------:R-:W-:Y:S01]  /*1b90*/  UIADD3.X UR27, UPT, UPT, URZ, UR15, URZ, UP0, !UPT ;  /* 0x0000000fff1b7290 */ /* 0x000fe200087fe4ff */
[----:B------:R1:W4:Y:S01]  /*1ba0*/  SYNCS.PHASECHK.TRANS64.TRYWAIT P0, [UR8+0x20], R2 ;  /* 0x00002002ff0075a7 */ /* 0x0003220008001108 */
[----:B------:R-:W-:Y:S01]  /*1bb0*/  ULEA UR8, UR17, UR6, 0xe ;  /* 0x0000000611087291 */ /* 0x000fe2000f8e70ff */
[----:B------:R-:W-:Y:S01]  /*1bc0*/  UMOV UR18, 0x0 ;  /* 0x0000000000127882 */ /* 0x000fe20000000000 */
[----:B------:R-:W-:-:S02]  /*1bd0*/  UMOV UR19, 0x10000000 ;  /* 0x1000000000137882 */ /* 0x000fc40000000000 */
[----:B------:R-:W-:Y:S01]  /*1be0*/  UIADD3 UR8, UPT, UPT, UR8, 0x10400, URZ ;  /* 0x0001040008087890 */ /* 0x000fe2000fffe0ff */
[----:B------:R2:W-:Y:S01]  /*1bf0*/  UTMALDG.3D.2CTA [UR32], [UR28], desc[UR18] ;  /* 0x000012201c0075b4 */ /* 0x0005e20008211000 */
[----:B------:R-:W-:Y:S01]  /*1c00*/  UMOV UR10, UR34 ;  /* 0x00000022000a7c82 */ /* 0x000fe20008000000 */
[----:B------:R-:W-:Y:S01]  /*1c10*/  UMOV UR12, UR36 ;  /* 0x00000024000c7c82 */ /* 0x000fe20008000000 */
[----:B------:R-:W-:Y:S01]  /*1c20*/  UMOV UR9, UR33 ;  /* 0x0000002100097c82 */ /* 0x000fe20008000000 */
[----:B------:R-:W-:Y:S01]  /*1c30*/  UMOV UR25, UR13 ;  /* 0x0000000d00197c82 */ /* 0x000fe20008000000 */
[----:B------:R-:W-:-:S03]  /*1c40*/  UMOV UR17, UR23 ;  /* 0x0000001700117c82 */ /* 0x000fc60008000000 */
[----:B------:R1:W-:Y:S01]  /*1c50*/  UTMALDG.3D.2CTA [UR8], [UR26], desc[UR18] ;  /* 0x000012081a0075b4 */ /* 0x0003e20008211000 */
[----:B--2---:R-:W-:Y:S01]  /*1c60*/  UIADD3 UR34, UPT, UPT, UR34, 0x40, URZ ;  /* 0x0000004022227890 */ /* 0x004fe2000fffe0ff */
[----:B------:R-:W-:Y:S11]  /*1c70*/  BRA.U UP2, `(.L_x_31) ;  /* 0xfffffffd024c7547 */ /* 0x000ff6000b83ffff */
.L_x_25:
[----:B-1----:R-:W-:Y:S01]  /*1c80*/  ULEA UR8, UR23, UR6, 0x3 ;  /* 0x0000000617087291 */ /* 0x002fe2000f8e18ff */
[----:B------:R-:W-:Y:S01]  /*1c90*/  SHF.L.U32 R2, R17, 0x1f, RZ ;  /* 0x0000001f11027819 */ /* 0x000fe200000006ff */
[----:B------:R-:W-:Y:S01]  /*1ca0*/  @!P1 SYNCS.ARRIVE.TRANS64.A1T0 RZ, [UR6+0x88], RZ ;  /* 0x000088ffffff99a7 */ /* 0x000fe20008100006 */
[----:B------:R-:W-:-:S06]  /*1cb0*/  UISETP.GT.AND UP0, UPT, UR7, UR5, UPT ;  /* 0x000000050700728c */ /* 0x000fcc000bf04270 */
[----:B--2-4-:R1:W2:Y:S03]  /*1cc0*/  SYNCS.PHASECHK.TRANS64.TRYWAIT P0, [UR8+0x20], R2 ;  /* 0x00002002ff0075a7 */ /* 0x0142a60008001108 */
[----:B------:R-:W-:Y:S05]  /*1cd0*/  BRA.U !UP0, `(.L_x_32) ;  /* 0x0000000108c07547 */ /* 0x000fea000b800000 */
[----:B------:R-:W-:Y:S01]  /*1ce0*/  UIADD3 UR26, UPT, UPT, UR24, UR25, URZ ;  /* 0x00000019181a7290 */ /* 0x000fe2000fffe0ff */
[----:B------:R-:W-:-:S11]  /*1cf0*/  UMOV UR27, UR23 ;  /* 0x00000017001b7c82 */ /* 0x000fd60008000000 */
.L_x_38:
[----:B------:R-:W-:Y:S01]  /*1d00*/  ULEA UR17, UR27, UR6, 0x3 ;  /* 0x000000061b117291 */ /* 0x000fe2000f8e18ff */
[----:B--2---:R-:W-:Y:S01]  /*1d10*/  @P5 MOV R3, 0xc000 ;  /* 0x0000c00000035802 */ /* 0x004fe20000000f00 */
[----:B-12---:R-:W-:Y:S10]  /*1d20*/  @P0 BRA `(.L_x_33) ;  /* 0x00000000000c0947 */ /* 0x006ff40003800000 */
[----:B------:R-:W-:-:S04]  /*1d30*/  SHF.L.U32 R4, R17, 0x1f, RZ ;  /* 0x0000001f11047819 */ /* 0x000fc800000006ff */
[----:B------:R-:W2:Y:S02]  /*1d40*/  SYNCS.PHASECHK.TRANS64.TRYWAIT P0, [UR17+0x20], R4 ;  /* 0x00002004ff0075a7 */ /* 0x000ea40008001111 */
[----:B--2---:R-:W-:Y:S05]  /*1d50*/  @!P0 BRA `(.L_x_34) ;  /* 0x0000007800b88947 */ /* 0x004fea0003800000 */
.L_x_33:
[----:B------:R2:W-:Y:S01]  /*1d60*/  @P5 SYNCS.ARRIVE.TRANS64 RZ, [UR17], R3 ;  /* 0x00000003ffff59a7 */ /* 0x0005e20008000011 */
[----:B------:R-:W-:-:S04]  /*1d70*/  ULOP3.LUT UR8, UR22, 0x2, URZ, 0xfc, !UPT ;  /* 0x0000000216087892 */ /* 0x000fc8000f8efcff */
[----:B------:R-:W-:-:S09]  /*1d80*/  UISETP.NE.AND UP0, UPT, UR8, 0x2, UPT ;  /* 0x000000020800788c */ /* 0x000fd2000bf05270 */
[----:B------:R-:W-:Y:S05]  /*1d90*/  BRA.U UP0, `(.L_x_35) ;  /* 0x0000000100047547 */ /* 0x000fea000b800000 */
[----:B------:R-:W-:Y:S05]  /*1da0*/  BPT.TRAP 0x1 ;  /* 0x000000040000795c */ /* 0x000fea0000300000 */
.L_x_35:
[----:B------:R-:W-:Y:S04]  /*1db0*/  BSSY.RECONVERGENT B0, `(.L_x_36) ;  /* 0x0000003000007945 */ /* 0x000fe80003800200 */
[----:B------:R-:W-:Y:S05]  /*1dc0*/  @!P4 BRA `(.L_x_37) ;  /* 0x000000000004c947 */ /* 0x000fea0003800000 */
[----:B------:R-:W-:Y:S05]  /*1dd0*/  BPT.TRAP 0x1 ;  /* 0x000000040000795c */ /* 0x000fea0000300000 */
.L_x_37:
[----:B------:R-:W-:Y:S05]  /*1de0*/  BSYNC.RECONVERGENT B0 ;  /* 0x0000000000007941 */ /* 0x000fea0003800200 */
.L_x_36:
        /* <DEDUP_REMOVED lines=9> */
[----:B------:R-:W-:Y:S02]  /*1e80*/  USHF.L.U32 UR18, UR25, 0x6, URZ ;  /* 0x0000000619127899 */ /* 0x000fe400080006ff */
[----:B------:R-:W-:Y:S01]  /*1e90*/  ULOP3.LUT UR17, UR17, 0xfefffff8, URZ, 0xc0, !UPT ;  /* 0xfefffff811117892 */ /* 0x000fe2000f8ec0ff */
[----:B-1----:R-:W-:Y:S01]  /*1ea0*/  SHF.L.U32 R2, R17, 0x1f, RZ ;  /* 0x0000001f11027819 */ /* 0x002fe200000006ff */
[----:B------:R-:W-:Y:S02]  /*1eb0*/  UIADD3 UR16, UPT, UPT, UR16, 0x8400, URZ ;  /* 0x0000840010107890 */ /* 0x000fe4000fffe0ff */
[----:B------:R-:W-:Y:S01]  /*1ec0*/  UIADD3.X UR33, UPT, UPT, URZ, UR15, URZ, UP1, !UPT ;  /* 0x0000000fff217290 */ /* 0x000fe20008ffe4ff */
[----:B------:R4:W1:Y:S01]  /*1ed0*/  SYNCS.PHASECHK.TRANS64.TRYWAIT P0, [UR8+0x20], R2 ;  /* 0x00002002ff0075a7 */ /* 0x0008620008001108 */
[----:B------:R-:W-:-:S02]  /*1ee0*/  ULEA UR8, UR27, UR6, 0xe ;  /* 0x000000061b087291 */ /* 0x000fc4000f8e70ff */
[----:B------:R-:W-:Y:S02]  /*1ef0*/  UIADD3.X UR31, UPT, UPT, URZ, UR15, URZ, UP0, !UPT ;  /* 0x0000000fff1f7290 */ /* 0x000fe400087fe4ff */
[----:B------:R-:W-:Y:S01]  /*1f00*/  UIADD3 UR8, UPT, UPT, UR8, 0x10400, URZ ;  /* 0x0001040008087890 */ /* 0x000fe2000fffe0ff */
[----:B------:R-:W-:Y:S01]  /*1f10*/  UMOV UR28, 0x0 ;  /* 0x00000000001c7882 */ /* 0x000fe20000000000 */
[----:B------:R-:W-:Y:S01]  /*1f20*/  UMOV UR29, 0x10000000 ;  /* 0x10000000001d7882 */ /* 0x000fe20000000000 */
[----:B------:R-:W-:Y:S01]  /*1f30*/  UMOV UR19, UR35 ;  /* 0x0000002300137c82 */ /* 0x000fe20008000000 */
[----:B------:R-:W-:Y:S01]  /*1f40*/  UMOV UR20, UR36 ;  /* 0x0000002400147c82 */ /* 0x000fe20008000000 */
[----:B------:R-:W-:Y:S01]  /*1f50*/  UMOV UR12, UR36 ;  /* 0x00000024000c7c82 */ /* 0x000fe20008000000 */
[----:B------:R-:W-:Y:S01]  /*1f60*/  UMOV UR9, UR17 ;  /* 0x0000001100097c82 */ /* 0x000fe20008000000 */
[----:B------:R-:W-:Y:S01]  /*1f70*/  UMOV UR10, UR18 ;  /* 0x00000012000a7c82 */ /* 0x000fe20008000000 */
[----:B------:R4:W-:Y:S01]  /*1f80*/  UTMALDG.3D.2CTA [UR16], [UR32], desc[UR28] ;  /* 0x00001c10200075b4 */ /* 0x0009e20008211000 */
[----:B------:R-:W-:Y:S01]  /*1f90*/  UIADD3 UR25, UPT, UPT, UR25, 0x1, URZ ;  /* 0x0000000119197890 */ /* 0x000fe2000fffe0ff */
[----:B------:R-:W-:-:S03]  /*1fa0*/  UMOV UR27, UR23 ;  /* 0x00000017001b7c82 */ /* 0x000fc60008000000 */
[----:B------:R-:W-:Y:S01]  /*1fb0*/  UISETP.NE.AND UP0, UPT, UR25, UR26, UPT ;  /* 0x0000001a1900728c */ /* 0x000fe2000bf05270 */
[----:B------:R4:W-:Y:S08]  /*1fc0*/  UTMALDG.3D.2CTA [UR8], [UR30], desc[UR28] ;  /* 0x00001c081e0075b4 */ /* 0x0009f00008211000 */
[----:B----4-:R-:W-:Y:S05]  /*1fd0*/  BRA.U UP0, `(.L_x_38) ;  /* 0xfffffffd00487547 */ /* 0x010fea000b83ffff */
.L_x_32:
[C---:B-1----:R-:W-:Y:S01]  /*1fe0*/  LEA R2, R16.reuse, UR6, 0x3 ;  /* 0x0000000610027c11 */ /* 0x042fe2000f8e18ff */
[----:B------:R-:W-:Y:S01]  /*1ff0*/  NOP ;  /* 0x0000000000007918 */ /* 0x000fe20000000000 */
[----:B--2---:R-:W-:Y:S02]  /*2000*/  SHF.L.U32 R3, R13, 0x1f, RZ ;  /* 0x0000001f0d037819 */ /* 0x004fe400000006ff */
[----:B------:R-:W-:Y:S02]  /*2010*/  LEA R4, R16, UR6, 0x4 ;  /* 0x0000000610047c11 */ /* 0x000fe4000f8e20ff */
[----:B------:R-:W1:Y:S02]  /*2020*/  SYNCS.PHASECHK.TRANS64.TRYWAIT P0, [R2+URZ+0x90], R3 ;  /* 0x00009003020075a7 */ /* 0x000e6400080011ff */
[----:B-1----:R-:W-:Y:S05]  /*2030*/  @!P0 BRA `(.L_x_39) ;  /* 0x0000007800188947 */ /* 0x002fea0003800000 */
.L_x_152:
[----:B------:R-:W2:Y:S01]  /*2040*/  LDS.128 R4, [R4+0x120] ;  /* 0x0001200004047984 */ /* 0x000ea20000000c00 */
[----:B------:R-:W-:Y:S01]  /*2050*/  ISETP.GE.AND P0, PT, R40, 0x1, PT ;  /* 0x000000012800780c */ /* 0x000fe20003f06270 */
[----:B-1----:R-:W-:Y:S01]  /*2060*/  VIADD R2, R2, 0xa0 ;  /* 0x000000a002027836 */ /* 0x002fe20000000000 */
[----:B------:R-:W-:Y:S01]  /*2070*/  @!PT LDS RZ, [RZ] ;  /* 0x00000000fffff984 */ /* 0x000fe20000000800 */
[----:B------:R-:W-:Y:S01]  /*2080*/  @!PT LDS RZ, [RZ] ;  /* 0x00000000fffff984 */ /* 0x000fe20000000800 */
[----:B------:R-:W-:Y:S01]  /*2090*/  @!PT LDS RZ, [RZ] ;  /* 0x00000000fffff984 */ /* 0x000fe20000000800 */
[----:B------:R-:W-:Y:S01]  /*20a0*/  @!PT LDS RZ, [RZ] ;  /* 0x00000000fffff984 */ /* 0x000fe20000000800 */
[----:B------:R1:W-:Y:S06]  /*20b0*/  MEMBAR.ALL.CTA ;  /* 0x0000000000007992 */ /* 0x0003ec0000008000 */
[----:B-1----:R-:W1:Y:S01]  /*20c0*/  FENCE.VIEW.ASYNC.S ;  /* 0x00000000000073c6 */ /* 0x002e620000000000 */
[----:B------:R-:W-:-:S04]  /*20d0*/  PRMT R2, RZ, 0x654, R2 ;  /* 0x00000654ff027816 */ /* 0x000fc80000000002 */
[----:B-1----:R1:W-:Y:S01]  /*20e0*/  SYNCS.ARRIVE.TRANS64.RED.A1T0 RZ, [R2+URZ], RZ ;  /* 0x000000ff02ff79a7 */ /* 0x0023e200081004ff */
[----:B--2---:R-:W-:-:S13]  /*20f0*/  LOP3.LUT P2, RZ, R6, 0x1, RZ, 0xc0, !PT ;  /* 0x0000000106ff7812 */ /* 0x004fda000784c0ff */
[----:B------:R-:W-:Y:S01]  /*2100*/  @P2 SHF.R.U32.HI R3, RZ, 0x10, R5 ;  /* 0x00000010ff032819 */ /* 0x000fe20000011605 */
[----:B------:R-:W-:Y:S01]  /*2110*/  VOTEU.ANY UP0, P2 ;  /* 0x0000000000ff7886 */ /* 0x000fe20001000100 */
[----:B------:R-:W-:Y:S02]  /*2120*/  @P2 MOV R10, R4 ;  /* 0x00000004000a2202 */ /* 0x000fe40000000f00 */
[----:B------:R-:W-:Y:S02]  /*2130*/  @P2 R2UR.BROADCAST UR8, R3 ;  /* 0x00000000030822ca */ /* 0x000fe400008e0000 */
[----:B------:R-:W-:-:S11]  /*2140*/  @P2 LOP3.LUT R9, R5, 0xffff, RZ, 0xc0, !PT ;  /* 0x0000ffff05092812 */ /* 0x000fd600078ec0ff */
[----:B------:R-:W-:Y:S01]  /*2150*/  @UP0 UMOV UR36, UR8 ;  /* 0x0000000800240c82 */ /* 0x000fe20008000000 */
[----:B-1----:R-:W-:Y:S05]  /*2160*/  @!P0 BRA `(.L_x_40) ;  /* 0x0000000000b88947 */ /* 0x002fea0003800000 */
[----:B------:R-:W3:Y:S01]  /*2170*/  LDC.64 R4, c[0x0][0xb18] ;  /* 0x0002c600ff047b82 */ /* 0x000ee20000000a00 */
[----:B------:R-:W-:-:S07]  /*2180*/  ISETP.NE.AND P3, PT, R40, 0x1, PT ;  /* 0x000000012800780c */ /* 0x000fce0003f65270 */
[----:B------:R-:W1:Y:S08]  /*2190*/  LDC.64 R6, c[0x0][0xb10] ;  /* 0x0002c400ff067b82 */ /* 0x000e700000000a00 */
[----:B------:R-:W2:Y:S08]  /*21a0*/  LDC R14, c[0x0][0xb20] ;  /* 0x0002c800ff0e7b82 */ /* 0x000eb00000000800 */
[----:B------:R-:W4:Y:S01]  /*21b0*/  LDC R15, c[0x0][0xb0c] ;  /* 0x0002c300ff0f7b82 */ /* 0x000f220000000800 */
[----:B---3--:R-:W-:Y:S01]  /*21c0*/  IMAD.HI.U32 R21, R0, R5, RZ ;  /* 0x0000000500157227 */ /* 0x008fe200078e00ff */
[----:B------:R-:W-:-:S03]  /*21d0*/  ISETP.NE.AND P0, PT, R4, 0x1, PT ;  /* 0x000000010400780c */ /* 0x000fc60003f05270 */
[----:B------:R-:W-:-:S03]  /*21e0*/  IMAD.HI.U32 R5, R9, R5, RZ ;  /* 0x0000000509057227 */ /* 0x000fc600078e00ff */
[----:B------:R-:W3:Y:S01]  /*21f0*/  LDC.64 R2, c[0x0][0xb28] ;  /* 0x0002ca00ff027b82 */ /* 0x000ee20000000a00 */
[----:B-1----:R-:W-:-:S04]  /*2200*/  IMAD.HI.U32 R22, R8, R6, RZ ;  /* 0x0000000608167227 */ /* 0x002fc800078e00ff */
[----:B------:R-:W-:Y:S01]  /*2210*/  IMAD.HI.U32 R23, R10, R6, RZ ;  /* 0x000000060a177227 */ /* 0x000fe200078e00ff */
[----:B------:R-:W-:Y:S02]  /*2220*/  SHF.R.U32.HI R22, RZ, R7, R22 ;  /* 0x00000007ff167219 */ /* 0x000fe40000011616 */
[-C--:B--2---:R-:W-:Y:S02]  /*2230*/  SHF.R.U32.HI R21, RZ, R14.reuse, R21 ;  /* 0x0000000eff157219 */ /* 0x084fe40000011615 */
[----:B------:R-:W-:Y:S02]  /*2240*/  SHF.R.U32.HI R5, RZ, R14, R5 ;  /* 0x0000000eff057219 */ /* 0x000fe40000011605 */
[----:B------:R-:W-:Y:S02]  /*2250*/  SEL R21, R0, R21, !P0 ;  /* 0x0000001500157207 */ /* 0x000fe40004000000 */
[----:B------:R-:W-:Y:S02]  /*2260*/  SHF.R.U32.HI R23, RZ, R7, R23 ;  /* 0x00000007ff177219 */ /* 0x000fe40000011617 */
[----:B----4-:R-:W-:-:S02]  /*2270*/  ISETP.NE.AND P1, PT, R15, 0x1, PT ;  /* 0x000000010f00780c */ /* 0x010fc40003f25270 */
[----:B------:R-:W-:Y:S02]  /*2280*/  SEL R5, R9, R5, !P0 ;  /* 0x0000000509057207 */ /* 0x000fe40004000000 */
[----:B------:R-:W-:Y:S02]  /*2290*/  SEL R22, R8, R22, !P1 ;  /* 0x0000001608167207 */ /* 0x000fe40004800000 */
[----:B------:R-:W-:Y:S01]  /*22a0*/  SEL R23, R10, R23, !P1 ;  /* 0x000000170a177207 */ /* 0x000fe20004800000 */
[----:B---3--:R-:W-:-:S04]  /*22b0*/  IMAD.HI.U32 R20, R21, R2, RZ ;  /* 0x0000000215147227 */ /* 0x008fc800078e00ff */
        /* <DEDUP_REMOVED lines=10> */
[----:B------:R-:W-:-:S04]  /*2360*/  @!P0 IMAD.HI.U32 R7, R23, R2, RZ ;  /* 0x0000000217078227 */ /* 0x000fc800078e00ff */
[----:B------:R-:W-:Y:S01]  /*2370*/  IMAD.MOV R2, RZ, RZ, -R6 ;  /* 0x000000ffff027224 */ /* 0x000fe200078e0a06 */
[----:B------:R-:W-:Y:S02]  /*2380*/  @!P0 SHF.R.U32.HI R3, RZ, R3, R7 ;  /* 0x00000003ff038219 */ /* 0x000fe40000011607 */
[----:B------:R-:W-:Y:S01]  /*2390*/  IADD3 R7, PT, PT, -R5, RZ, RZ ;  /* 0x000000ff05077210 */ /* 0x000fe20007ffe1ff */
[----:B------:R-:W-:Y:S01]  /*23a0*/  IMAD R2, R40, R2, R5 ;  /* 0x0000000228027224 */ /* 0x000fe200078e0205 */
        /* <DEDUP_REMOVED lines=10> */
.L_x_40:
[----:B------:R-:W1:Y:S02]  /*2450*/  LDCU UR8, c[0x0][0xb30] ;  /* 0x00016600ff0877ac */ /* 0x000e640008000800 */
[----:B-1----:R-:W-:-:S09]  /*2460*/  UISETP.NE.AND UP0, UPT, UR8, 0x1, UPT ;  /* 0x000000010800788c */ /* 0x002fd2000bf05270 */
[----:B------:R-:W-:Y:S05]  /*2470*/  BRA.U UP0, `(.L_x_41) ;  /* 0x0000000100407547 */ /* 0x000fea000b800000 */
[----:B------:R-:W1:Y:S08]  /*2480*/  LDC.64 R4, c[0x0][0xb10] ;  /* 0x0002c400ff047b82 */ /* 0x000e700000000a00 */
[----:B------:R-:W2:Y:S08]  /*2490*/  LDC.64 R2, c[0x0][0xb18] ;  /* 0x0002c600ff027b82 */ /* 0x000eb00000000a00 */
[----:B------:R-:W4:Y:S08]  /*24a0*/  LDC R6, c[0x0][0xb20] ;  /* 0x0002c800ff067b82 */ /* 0x000f300000000800 */
[----:B------:R-:W3:Y:S01]  /*24b0*/  LDC R7, c[0x0][0xb0c] ;  /* 0x0002c300ff077b82 */ /* 0x000ee20000000800 */
[----:B-1----:R-:W-:-:S05]  /*24c0*/  IMAD.HI.U32 R4, R10, R4, RZ ;  /* 0x000000040a047227 */ /* 0x002fca00078e00ff */
[----:B------:R-:W-:Y:S01]  /*24d0*/  SHF.R.U32.HI R4, RZ, R5, R4 ;  /* 0x00000005ff047219 */ /* 0x000fe20000011604 */
[----:B--2---:R-:W-:Y:S01]  /*24e0*/  IMAD.HI.U32 R3, R9, R3, RZ ;  /* 0x0000000309037227 */ /* 0x004fe200078e00ff */
[----:B------:R-:W-:-:S04]  /*24f0*/  ISETP.NE.AND P0, PT, R2, 0x1, PT ;  /* 0x000000010200780c */ /* 0x000fc80003f05270 */
[----:B----4-:R-:W-:-:S04]  /*2500*/  SHF.R.U32.HI R3, RZ, R6, R3 ;  /* 0x00000006ff037219 */ /* 0x010fc80000011603 */
[----:B------:R-:W-:Y:S02]  /*2510*/  SEL R3, R9, R3, !P0 ;  /* 0x0000000309037207 */ /* 0x000fe40004000000 */
[----:B---3--:R-:W-:-:S04]  /*2520*/  ISETP.NE.AND P1, PT, R7, 0x1, PT ;  /* 0x000000010700780c */ /* 0x008fc80003f25270 */
[----:B------:R-:W-:-:S05]  /*2530*/  SEL R4, R10, R4, !P1 ;  /* 0x000000040a047207 */ /* 0x000fca0004800000 */
[----:B------:R-:W-:Y:S02]  /*2540*/  IMAD.IADD R5, R3, 0x1, -R4 ;  /* 0x0000000103057824 */ /* 0x000fe400078e0a04 */
[----:B------:R-:W-:Y:S02]  /*2550*/  IMAD.IADD R3, R4, 0x1, -R3 ;  /* 0x0000000104037824 */ /* 0x000fe400078e0a03 */
[----:B------:R-:W-:Y:S02]  /*2560*/  IMAD R10, R5, R7, R10 ;  /* 0x00000007050a7224 */ /* 0x000fe400078e020a */
[----:B------:R-:W-:-:S07]  /*2570*/  IMAD R9, R3, R2, R9 ;  /* 0x0000000203097224 */ /* 0x000fce00078e0209 */
.L_x_41:
[----:B------:R-:W-:Y:S01]  /*2580*/  VIADD R16, R16, 0x1 ;  /* 0x0000000110107836 */ /* 0x000fe20000000000 */
[----:B------:R-:W-:Y:S01]  /*2590*/  PLOP3.LUT P1, PT, PT, PT, PT, 0x80, 0x8 ;  /* 0x000000000008781c */ /* 0x000fe20003f2f070 */
[----:B------:R-:W-:Y:S02]  /*25a0*/  IMAD.IADD R14, R10, 0x1, R91 ;  /* 0x000000010a0e7824 */ /* 0x000fe400078e025b */
[----:B------:R-:W-:Y:S01]  /*25b0*/  IMAD.IADD R15, R9, 0x1, R90 ;  /* 0x00000001090f7824 */ /* 0x000fe200078e025a */
[----:B------:R-:W-:-:S04]  /*25c0*/  ISETP.NE.AND P0, PT, R16, 0x2, PT ;  /* 0x000000021000780c */ /* 0x000fc80003f05270 */
[----:B------:R-:W-:Y:S02]  /*25d0*/  SEL R2, RZ, 0x1, P0 ;  /* 0x00000001ff027807 */ /* 0x000fe40000000000 */
[----:B------:R-:W-:Y:S02]  /*25e0*/  SEL R16, R16, RZ, P0 ;  /* 0x000000ff10107207 */ /* 0x000fe40000000000 */
[----:B------:R-:W-:Y:S01]  /*25f0*/  LOP3.LUT R13, R13, R2, RZ, 0x3c, !PT ;  /* 0x000000020d0d7212 */ /* 0x000fe200078e3cff */
[----:B------:R-:W-:Y:S06]  /*2600*/  @P2 BRA `(.L_x_42) ;  /* 0xfffffff000582947 */ /* 0x000fec000383ffff */
[----:B------:R-:W-:Y:S01]  /*2610*/  UIADD3 UR6, UPT, UPT, UR6, 0x20, URZ ;  /* 0x0000002006067890 */ /* 0x000fe2000fffe0ff */
[----:B------:R-:W-:-:S03]  /*2620*/  SHF.L.U32 R2, R17, 0x1f, RZ ;  /* 0x0000001f11027819 */ /* 0x000fc600000006ff */
[----:B------:R-:W-:-:S09]  /*2630*/  ULEA UR4, UR23, UR6, 0x3 ;  /* 0x0000000617047291 */ /* 0x000fd2000f8e18ff */
[----:B------:R-:W1:Y:S02]  /*2640*/  SYNCS.PHASECHK.TRANS64.TRYWAIT P0, [UR4], R2 ;  /* 0x00000002ff0075a7 */ /* 0x000e640008001104 */
[----:B-1----:R-:W-:Y:S05]  /*2650*/  @!P0 BRA `(.L_x_43) ;  /* 0x0000007000a48947 */ /* 0x002fea0003800000 */
.L_x_154:
[----:B------:R-:W-:-:S04]  /*2660*/  UIADD3 UR5, UPT, UPT, UR23, 0x1, URZ ;  /* 0x0000000117057890 */ /* 0x000fc8000fffe0ff */
[----:B------:R-:W-:-:S04]  /*2670*/  UISETP.NE.AND UP0, UPT, UR5, 0x4, UPT ;  /* 0x000000040500788c */ /* 0x000fc8000bf05270 */
[----:B------:R-:W-:Y:S02]  /*2680*/  USEL UR7, URZ, 0x1, UP0 ;  /* 0x00000001ff077887 */ /* 0x000fe40008000000 */
[----:B------:R-:W-:-:S04]  /*2690*/  USEL UR5, UR5, URZ, UP0 ;  /* 0x000000ff05057287 */ /* 0x000fc80008000000 */
[----:B------:R-:W-:Y:S01]  /*26a0*/  ULEA UR4, UR5, UR6, 0x3 ;  /* 0x0000000605047291 */ /* 0x000fe2000f8e18ff */
[----:B-1----:R-:W-:-:S04]  /*26b0*/  LOP3.LUT R2, R17, UR7, RZ, 0x3c, !PT ;  /* 0x0000000711027c12 */ /* 0x002fc8000f8e3cff */
[----:B------:R-:W-:-:S04]  /*26c0*/  SHF.L.U32 R3, R2, 0x1f, RZ ;  /* 0x0000001f02037819 */ /* 0x000fc800000006ff */
[----:B------:R-:W1:Y:S02]  /*26d0*/  SYNCS.PHASECHK.TRANS64.TRYWAIT P0, [UR4], R3 ;  /* 0x00000003ff0075a7 */ /* 0x000e640008001104 */
[----:B-1----:R-:W-:Y:S05]  /*26e0*/  @!P0 BRA `(.L_x_44) ;  /* 0x0000007000988947 */ /* 0x002fea0003800000 */
.L_x_156:
[----:B------:R-:W-:-:S04]  /*26f0*/  UIADD3 UR5, UPT, UPT, UR5, 0x1, URZ ;  /* 0x0000000105057890 */ /* 0x000fc8000fffe0ff */
[----:B------:R-:W-:-:S04]  /*2700*/  UISETP.NE.AND UP0, UPT, UR5, 0x4, UPT ;  /* 0x000000040500788c */ /* 0x000fc8000bf05270 */
[----:B------:R-:W-:Y:S02]  /*2710*/  USEL UR7, URZ, 0x1, UP0 ;  /* 0x00000001ff077887 */ /* 0x000fe40008000000 */
[----:B------:R-:W-:-:S04]  /*2720*/  USEL UR5, UR5, URZ, UP0 ;  /* 0x000000ff05057287 */ /* 0x000fc80008000000 */
[----:B------:R-:W-:Y:S01]  /*2730*/  ULEA UR4, UR5, UR6, 0x3 ;  /* 0x0000000605047291 */ /* 0x000fe2000f8e18ff */
[----:B------:R-:W-:-:S04]  /*2740*/  LOP3.LUT R2, R2, UR7, RZ, 0x3c, !PT ;  /* 0x0000000702027c12 */ /* 0x000fc8000f8e3cff */
[----:B-1----:R-:W-:-:S04]  /*2750*/  SHF.L.U32 R3, R2, 0x1f, RZ ;  /* 0x0000001f02037819 */ /* 0x002fc800000006ff */
[----:B------:R-:W1:Y:S02]  /*2760*/  SYNCS.PHASECHK.TRANS64.TRYWAIT P0, [UR4], R3 ;  /* 0x00000003ff0075a7 */ /* 0x000e640008001104 */
[----:B-1----:R-:W-:Y:S05]  /*2770*/  @!P0 BRA `(.L_x_45) ;  /* 0x00000070008c8947 */ /* 0x002fea0003800000 */
.L_x_158:
[----:B------:R-:W-:-:S04]  /*2780*/  UIADD3 UR5, UPT, UPT, UR5, 0x1, URZ ;  /* 0x0000000105057890 */ /* 0x000fc8000fffe0ff */
[----:B------:R-:W-:-:S04]  /*2790*/  UISETP.NE.AND UP0, UPT, UR5, 0x4, UPT ;  /* 0x000000040500788c */ /* 0x000fc8000bf05270 */
[----:B------:R-:W-:Y:S02]  /*27a0*/  USEL UR4, URZ, 0x1, UP0 ;  /* 0x00000001ff047887 */ /* 0x000fe40008000000 */
[----:B------:R-:W-:-:S04]  /*27b0*/  USEL UR5, UR5, URZ, UP0 ;  /* 0x000000ff05057287 */ /* 0x000fc80008000000 */
[----:B------:R-:W-:Y:S01]  /*27c0*/  ULEA UR5, UR5, UR6, 0x3 ;  /* 0x0000000605057291 */ /* 0x000fe2000f8e18ff */
[----:B------:R-:W-:-:S04]  /*27d0*/  LOP3.LUT R2, R2, UR4, RZ, 0x3c, !PT ;  /* 0x0000000402027c12 */ /* 0x000fc8000f8e3cff */
[----:B------:R-:W-:Y:S01]  /*27e0*/  SHF.L.U32 R2, R2, 0x1f, RZ ;  /* 0x0000001f02027819 */ /* 0x000fe200000006ff */
[----:B-1-3--:R-:W-:-:S07]  /*27f0*/  IMAD.U32 R0, RZ, RZ, UR5 ;  /* 0x00000005ff007e24 */ /* 0x00afce000f8e00ff */
.L_x_46:
[----:B-1----:R1:W2:Y:S02]  /*2800*/  SYNCS.PHASECHK.TRANS64.TRYWAIT P0, [R0+URZ], R2 ;  /* 0x00000002000075a7 */ /* 0x0022a400080011ff */
[----:B--2---:R-:W-:Y:S05]  /*2810*/  @!P0 NANOSLEEP.SYNCS 0x989680 ;  /* 0x009896800000895d */ /* 0x004fea0003900000 */
[----:B------:R-:W2:Y:S02]  /*2820*/  @!P0 SYNCS.PHASECHK.TRANS64 P0, [R0+URZ], R2 ;  /* 0x00000002000085a7 */ /* 0x000ea400080010ff */
[----:B--2---:R-:W-:Y:S05]  /*2830*/  @P0 EXIT ;  /* 0x000000000000094d */ /* 0x004fea0003800000 */
[----:B------:R-:W-:Y:S05]  /*2840*/  BRA `(.L_x_46) ;  /* 0xfffffffc00ec7947 */ /* 0x000fea000383ffff */
.L_x_22:
[----:B------:R-:W-:-:S04]  /*2850*/  UISETP.NE.AND UP1, UPT, UR37, URZ, UPT ;  /* 0x000000ff2500728c */ /* 0x000fc8000bf25270 */
[----:B------:R-:W-:-:S09]  /*2860*/  UISETP.NE.OR UP1, UPT, UR10, 0x1, UP1 ;  /* 0x000000010a00788c */ /* 0x000fd20008f25670 */
[----:B------:R-:W-:Y:S05]  /*2870*/  BRA.U UP1, `(.L_x_47) ;  /* 0x00000005014c7547 */ /* 0x000fea000b800000 */
[----:B------:R-:W-:Y:S01]  /*2880*/  HFMA2 R11, -RZ, RZ, 0, 0 ;  /* 0x00000000ff0b7431 */ /* 0x000fe200000001ff */
[----:B------:R-:W-:Y:S01]  /*2890*/  ISETP.GE.U32.AND P2, PT, R10, 0x2, PT ;  /* 0x000000020a00780c */ /* 0x000fe20003f46070 */
[----:B------:R-:W-:Y:S01]  /*28a0*/  IMAD.MOV.U32 R12, RZ, RZ, 0x1 ;  /* 0x00000001ff0c7424 */ /* 0x000fe200078e00ff */
[----:B------:R-:W-:Y:S01]  /*28b0*/  CS2R R8, SRZ ;  /* 0x0000000000087805 */ /* 0x000fe2000001ff00 */
[----:B------:R-:W-:Y:S01]  /*28c0*/  IMAD.MOV.U32 R3, RZ, RZ, RZ ;  /* 0x000000ffff037224 */ /* 0x000fe200078e00ff */
[----:B------:R-:W-:Y:S01]  /*28d0*/  UMOV UR4, 0x400 ;  /* 0x0000040000047882 */ /* 0x000fe20000000000 */
[----:B------:R-:W-:Y:S01]  /*28e0*/  UMOV UR6, URZ ;  /* 0x000000ff00067c82 */ /* 0x000fe20008000000 */
[----:B------:R-:W-:-:S12]  /*28f0*/  ULEA UR37, UR37, UR4, 0x18 ;  /* 0x0000000425257291 */ /* 0x000fd8000f8ec0ff */
.L_x_51:
[----:B------:R-:W-:Y:S02]  /*2900*/  LEA R0, R3, UR37, 0x3 ;  /* 0x0000002503007c11 */ /* 0x000fe4000f8e18ff */
[----:B------:R-:W-:-:S03]  /*2910*/  SHF.L.U32 R4, R8, 0x1f, RZ ;  /* 0x0000001f08047819 */ /* 0x000fc600000006ff */
[----:B------:R-:W-:Y:S01]  /*2920*/  VIADD R5, R0, 0x100 ;  /* 0x0000010000057836 */ /* 0x000fe20000000000 */
[----:B------:R-:W1:Y:S02]  /*2930*/  SYNCS.PHASECHK.TRANS64.TRYWAIT P0, [R0+URZ+0xf0], R4 ;  /* 0x0000f004000075a7 */ /* 0x000e6400080011ff */
[----:B-1----:R-:W-:Y:S05]  /*2940*/  @!P0 BRA `(.L_x_48) ;  /* 0x0000007000308947 */ /* 0x002fea0003800000 */
.L_x_159:
[----:B------:R-:W-:Y:S01]  /*2950*/  ULEA UR5, UR6, UR37, 0x3 ;  /* 0x0000002506057291 */ /* 0x000fe2000f8e18ff */
[----:B-1----:R-:W-:Y:S01]  /*2960*/  PRMT R0, RZ, 0x654, R5 ;  /* 0x00000654ff007816 */ /* 0x002fe20000000005 */
[----:B------:R-:W-:Y:S01]  /*2970*/  @!P2 IMAD.MOV.U32 R4, RZ, RZ, 0x10 ;  /* 0x00000010ff04a424 */ /* 0x000fe200078e00ff */
[----:B------:R-:W-:Y:S01]  /*2980*/  SHF.L.U32 R5, R12, 0x1f, RZ ;  /* 0x0000001f0c057819 */ /* 0x000fe200000006ff */
[----:B------:R-:W-:Y:S01]  /*2990*/  UIADD3 UR4, UPT, UPT, UR5, 0x90, URZ ;  /* 0x0000009005047890 */ /* 0x000fe2000fffe0ff */
[----:B------:R1:W-:Y:S05]  /*29a0*/  SYNCS.ARRIVE.TRANS64.RED.A1T0 RZ, [R0+URZ], RZ ;  /* 0x000000ff00ff79a7 */ /* 0x0003ea00081004ff */
[----:B------:R-:W-:Y:S01]  /*29b0*/  IMAD.U32 R6, RZ, RZ, UR4 ;  /* 0x00000004ff067e24 */ /* 0x000fe2000f8e00ff */
[----:B------:R-:W2:Y:S04]  /*29c0*/  SYNCS.PHASECHK.TRANS64.TRYWAIT P0, [UR5+0xa0], R5 ;  /* 0x0000a005ff0075a7 */ /* 0x000ea80008001105 */
[----:B------:R-:W-:Y:S01]  /*29d0*/  PRMT R6, R10, 0x654, R6 ;  /* 0x000006540a067816 */ /* 0x000fe20000000006 */
[----:B-12---:R-:W-:Y:S06]  /*29e0*/  @!P0 BRA `(.L_x_49) ;  /* 0x00000070001c8947 */ /* 0x006fec0003800000 */
.L_x_161:
[----:B------:R-:W-:Y:S01]  /*29f0*/  ULEA UR4, UR6, UR37, 0x4 ;  /* 0x0000002506047291 */ /* 0x000fe2000f8e20ff */
[----:B------:R-:W-:Y:S01]  /*2a00*/  SEL R2, R6, R2, !P2 ;  /* 0x0000000206027207 */ /* 0x000fe20005000000 */
[----:B------:R-:W-:Y:S01]  /*2a10*/  UIADD3 UR5, UPT, UPT, UR5, 0x90, URZ ;  /* 0x0000009005057890 */ /* 0x000fe2000fffe0ff */
[----:B-1----:R-:W-:Y:S01]  /*2a20*/  LEA R0, R11, UR37, 0x3 ;  /* 0x000000250b007c11 */ /* 0x002fe2000f8e18ff */
[----:B------:R-:W-:Y:S01]  /*2a30*/  UIADD3 UR4, UPT, UPT, UR4, 0x120, URZ ;  /* 0x0000012004047890 */ /* 0x000fe2000fffe0ff */
[----:B------:R1:W-:Y:S01]  /*2a40*/  @!P2 SYNCS.ARRIVE.TRANS64.RED RZ, [R2+URZ], R4 ;  /* 0x0000000402ffa9a7 */ /* 0x0003e200080004ff */
[----:B------:R-:W-:Y:S01]  /*2a50*/  UIADD3 UR6, UPT, UPT, UR6, 0x1, URZ ;  /* 0x0000000106067890 */ /* 0x000fe2000fffe0ff */
[----:B------:R-:W-:-:S03]  /*2a60*/  VIADD R3, R3, 0x1 ;  /* 0x0000000103037836 */ /* 0x000fc60000000000 */
[----:B------:R-:W-:Y:S02]  /*2a70*/  UISETP.NE.AND UP0, UPT, UR6, 0x2, UPT ;  /* 0x000000020600788c */ /* 0x000fe4000bf05270 */
[----:B------:R-:W-:Y:S01]  /*2a80*/  ISETP.NE.AND P0, PT, R3, 0x2, PT ;  /* 0x000000020300780c */ /* 0x000fe20003f05270 */
[----:B------:R-:W-:Y:S06]  /*2a90*/  UGETNEXTWORKID.BROADCAST [UR4], [UR5] ;  /* 0x00000000040073ca */ /* 0x000fec0008000100 */
[----:B------:R-:W-:Y:S02]  /*2aa0*/  USEL UR4, URZ, 0x1, UP0 ;  /* 0x00000001ff047887 */ /* 0x000fe40008000000 */
[----:B------:R-:W-:-:S04]  /*2ab0*/  USEL UR6, UR6, URZ, UP0 ;  /* 0x000000ff06067287 */ /* 0x000fc80008000000 */
[----:B------:R-:W-:Y:S02]  /*2ac0*/  LOP3.LUT R12, R12, UR4, RZ, 0x3c, !PT ;  /* 0x000000040c0c7c12 */ /* 0x000fe4000f8e3cff */
[----:B-1----:R-:W-:-:S04]  /*2ad0*/  SHF.L.U32 R4, R9, 0x1f, RZ ;  /* 0x0000001f09047819 */ /* 0x002fc800000006ff */
[----:B------:R-:W1:Y:S02]  /*2ae0*/  SYNCS.PHASECHK.TRANS64.TRYWAIT P1, [R0+URZ+0x90], R4 ;  /* 0x00009004000075a7 */ /* 0x000e6400080211ff */
[----:B-1----:R-:W-:Y:S05]  /*2af0*/  @!P1 BRA `(.L_x_50) ;  /* 0x0000006c00f09947 */ /* 0x002fea0003800000 */
.L_x_162:
[----:B-1----:R-:W-:Y:S01]  /*2b00*/  LEA R4, R11, UR37, 0x4 ;  /* 0x000000250b047c11 */ /* 0x002fe2000f8e20ff */
[----:B------:R-:W-:Y:S01]  /*2b10*/  VIADD R0, R0, 0xa0 ;  /* 0x000000a000007836 */ /* 0x000fe20000000000 */
[----:B------:R-:W-:Y:S01]  /*2b20*/  SEL R3, R3, RZ, P0 ;  /* 0x000000ff03037207 */ /* 0x000fe20000000000 */
[----:B------:R-:W-:-:S03]  /*2b30*/  VIADD R11, R11, 0x1 ;  /* 0x000000010b0b7836 */ /* 0x000fc60000000000 */
[----:B------:R-:W1:Y:S01]  /*2b40*/  LDS.128 R4, [R4+0x120] ;  /* 0x0001200004047984 */ /* 0x000e620000000c00 */
[----:B------:R-:W-:Y:S02]  /*2b50*/  PRMT R0, RZ, 0x654, R0 ;  /* 0x00000654ff007816 */ /* 0x000fe40000000000 */
[C---:B------:R-:W-:Y:S01]  /*2b60*/  ISETP.NE.AND P1, PT, R11.reuse, 0x2, PT ;  /* 0x000000020b00780c */ /* 0x040fe20003f25270 */
[----:B------:R-:W-:Y:S01]  /*2b70*/  @!PT LDS RZ, [RZ] ;  /* 0x00000000fffff984 */ /* 0x000fe20000000800 */
[----:B------:R-:W-:Y:S01]  /*2b80*/  @!PT LDS RZ, [RZ] ;  /* 0x00000000fffff984 */ /* 0x000fe20000000800 */
[----:B------:R-:W-:Y:S01]  /*2b90*/  @!PT LDS RZ, [RZ] ;  /* 0x00000000fffff984 */ /* 0x000fe20000000800 */
[----:B------:R-:W-:Y:S01]  /*2ba0*/  @!PT LDS RZ, [RZ] ;  /* 0x00000000fffff984 */ /* 0x000fe20000000800 */
[----:B------:R2:W-:Y:S06]  /*2bb0*/  MEMBAR.ALL.CTA ;  /* 0x0000000000007992 */ /* 0x0005ec0000008000 */
[----:B--2---:R-:W2:Y:S01]  /*2bc0*/  FENCE.VIEW.ASYNC.S ;  /* 0x00000000000073c6 */ /* 0x004ea20000000000 */
[----:B------:R-:W-:Y:S01]  /*2bd0*/  SEL R11, R11, RZ, P1 ;  /* 0x000000ff0b0b7207 */ /* 0x000fe20000800000 */
[----:B--2---:R2:W-:Y:S01]  /*2be0*/  SYNCS.ARRIVE.TRANS64.RED.A1T0 RZ, [R0+URZ], RZ ;  /* 0x000000ff00ff79a7 */ /* 0x0045e200081004ff */
[----:B-1----:R-:W-:-:S02]  /*2bf0*/  LOP3.LUT P3, RZ, R6, 0x1, RZ, 0xc0, !PT ;  /* 0x0000000106ff7812 */ /* 0x002fc4000786c0ff */
[----:B------:R-:W-:-:S04]  /*2c00*/  SEL R4, RZ, 0x1, P1 ;  /* 0x00000001ff047807 */ /* 0x000fc80000800000 */
[----:B------:R-:W-:Y:S02]  /*2c10*/  LOP3.LUT R9, R9, R4, RZ, 0x3c, !PT ;  /* 0x0000000409097212 */ /* 0x000fe400078e3cff */
[----:B--2---:R-:W-:-:S04]  /*2c20*/  SEL R0, RZ, 0x1, P0 ;  /* 0x00000001ff007807 */ /* 0x004fc80000000000 */
[----:B------:R-:W-:Y:S01]  /*2c30*/  LOP3.LUT R8, R8, R0, RZ, 0x3c, !PT ;  /* 0x0000000008087212 */ /* 0x000fe200078e3cff */
[----:B------:R-:W-:Y:S06]  /*2c40*/  @P3 BRA `(.L_x_51) ;  /* 0xfffffffc002c3947 */ /* 0x000fec000383ffff */
[----:B------:R-:W-:Y:S01]  /*2c50*/  ULEA UR5, UR6, UR37, 0x3 ;  /* 0x0000002506057291 */ /* 0x000fe2000f8e18ff */
[----:B------:R-:W-:-:S08]  /*2c60*/  SHF.L.U32 R2, R12, 0x1f, RZ ;  /* 0x0000001f0c027819 */ /* 0x000fd000000006ff */
[----:B------:R-:W1:Y:S02]  /*2c70*/  SYNCS.PHASECHK.TRANS64 P0, [UR5+0xa0], R2 ;  /* 0x0000a002ff0075a7 */ /* 0x000e640008001005 */
[----:B-1----:R-:W-:Y:S05]  /*2c80*/  @P0 BRA `(.L_x_52) ;  /* 0x0000000000080947 */ /* 0x002fea0003800000 */
[----:B------:R-:W1:Y:S02]  /*2c90*/  SYNCS.PHASECHK.TRANS64.TRYWAIT P0, [UR5+0xa0], R2 ;  /* 0x0000a002ff0075a7 */ /* 0x000e640008001105 */
[----:B-1----:R-:W-:Y:S05]  /*2ca0*/  @!P0 BRA `(.L_x_53) ;  /* 0x0000006c00988947 */ /* 0x002fea0003800000 */
.L_x_52:
[----:B------:R-:W-:-:S04]  /*2cb0*/  UIADD3 UR4, UPT, UPT, UR6, 0x1, URZ ;  /* 0x0000000106047890 */ /* 0x000fc8000fffe0ff */
[----:B------:R-:W-:-:S04]  /*2cc0*/  UISETP.NE.AND UP0, UPT, UR4, 0x2, UPT ;  /* 0x000000020400788c */ /* 0x000fc8000bf05270 */
[----:B------:R-:W-:Y:S02]  /*2cd0*/  USEL UR7, URZ, 0x1, UP0 ;  /* 0x00000001ff077887 */ /* 0x000fe40008000000 */
[----:B------:R-:W-:-:S04]  /*2ce0*/  USEL UR4, UR4, URZ, UP0 ;  /* 0x000000ff04047287 */ /* 0x000fc80008000000 */
[----:B------:R-:W-:Y:S01]  /*2cf0*/  ULEA UR4, UR4, UR37, 0x3 ;  /* 0x0000002504047291 */ /* 0x000fe2000f8e18ff */
[----:B-1----:R-:W-:-:S04]  /*2d00*/  LOP3.LUT R2, R12, UR7, RZ, 0x3c, !PT ;  /* 0x000000070c027c12 */ /* 0x002fc8000f8e3cff */
[----:B------:R-:W-:-:S04]  /*2d10*/  SHF.L.U32 R0, R2, 0x1f, RZ ;  /* 0x0000001f02007819 */ /* 0x000fc800000006ff */
[----:B------:R-:W1:Y:S02]  /*2d20*/  SYNCS.PHASECHK.TRANS64 P0, [UR4+0xa0], R0 ;  /* 0x0000a000ff0075a7 */ /* 0x000e640008001004 */
[----:B-1----:R-:W-:Y:S05]  /*2d30*/  @P0 EXIT ;  /* 0x000000000000094d */ /* 0x002fea0003800000 */
[----:B------:R-:W-:Y:S02]  /*2d40*/  SHF.L.U32 R2, R2, 0x1f, RZ ;  /* 0x0000001f02027819 */ /* 0x000fe400000006ff */
[----:B------:R-:W-:-:S07]  /*2d50*/  MOV R0, UR4 ;  /* 0x0000000400007c02 */ /* 0x000fce0008000f00 */
.L_x_54:
[----:B-1----:R1:W2:Y:S02]  /*2d60*/  SYNCS.PHASECHK.TRANS64.TRYWAIT P0, [R0+URZ+0xa0], R2 ;  /* 0x0000a002000075a7 */ /* 0x0022a400080011ff */
[----:B--2---:R-:W-:Y:S05]  /*2d70*/  @!P0 NANOSLEEP.SYNCS 0x989680 ;  /* 0x009896800000895d */ /* 0x004fea0003900000 */
[----:B------:R-:W2:Y:S02]  /*2d80*/  @!P0 SYNCS.PHASECHK.TRANS64 P0, [R0+URZ+0xa0], R2 ;  /* 0x0000a002000085a7 */ /* 0x000ea400080010ff */
[----:B--2---:R-:W-:Y:S05]  /*2d90*/  @P0 EXIT ;  /* 0x000000000000094d */ /* 0x004fea0003800000 */
[----:B------:R-:W-:Y:S05]  /*2da0*/  BRA `(.L_x_54) ;  /* 0xfffffffc00ec7947 */ /* 0x000fea000383ffff */
.L_x_47:
[----:B------:R-:W-:Y:S05]  /*2db0*/  BRA.U UP4, `(.L_x_55) ;  /* 0x0000001104d87547 */ /* 0x000fea000b800000 */
[----:B------:R-:W-:Y:S01]  /*2dc0*/  UMOV UR6, 0x40 ;  /* 0x0000004000067882 */ /* 0x000fe20000000000 */
[----:B------:R-:W-:Y:S01]  /*2dd0*/  NOP ;  /* 0x0000000000007918 */ /* 0x000fe20000000000 */
[----:B------:R-:W-:Y:S01]  /*2de0*/  ULEA UR6, UR37, UR6, 0x18 ;  /* 0x0000000625067291 */ /* 0x000fe2000f8ec0ff */
[----:B------:R-:W-:Y:S02]  /*2df0*/  UMOV UR7, 0x400 ;  /* 0x0000040000077882 */ /* 0x000fe40000000000 */
[----:B------:R-:W-:-:S06]  /*2e00*/  ULEA UR37, UR37, UR7, 0x18 ;  /* 0x0000000725257291 */ /* 0x000fcc000f8ec0ff */
[----:B------:R-:W1:Y:S02]  /*2e10*/  LDS.U8 R2, [UR6+0x1c] ;  /* 0x00001c06ff027984 */ /* 0x000e640008000000 */
[----:B-1----:R-:W-:-:S13]  /*2e20*/  ISETP.NE.AND P0, PT, R2, RZ, PT ;  /* 0x000000ff0200720c */ /* 0x002fda0003f05270 */
[----:B------:R-:W-:Y:S05]  /*2e30*/  @P0 BRA `(.L_x_56) ;  /* 0x0000000400080947 */ /* 0x000fea0003800000 */
[----:B------:R-:W-:Y:S02]  /*2e40*/  UISETP.NE.U32.AND UP0, UPT, UR5, 0x1, UPT ;  /* 0x000000010500788c */ /* 0x000fe4000bf05070 */
[----:B------:R-:W-:-:S07]  /*2e50*/  UIADD3 UR8, UPT, UPT, UR6, 0x8, URZ ;  /* 0x0000000806087890 */ /* 0x000fce000fffe0ff */
[----:B------:R-:W-:Y:S05]  /*2e60*/  BRA.U !UP0, `(.L_x_57) ;  /* 0x00000001089c7547 */ /* 0x000fea000b800000 */
[----:B------:R-:W-:Y:S01]  /*2e70*/  ELECT P0, URZ, PT ;  /* 0x0000000000ff782f */ /* 0x000fe20003800000 */
[----:B------:R-:W-:-:S12]  /*2e80*/  BSSY B0, `(.L_x_57) ;  /* 0x0000025000007945 */ /* 0x000fd80003800000 */
[----:B------:R-:W-:Y:S05]  /*2e90*/  @!P0 BRA `(.L_x_58) ;  /* 0x00000000008c8947 */ /* 0x000fea0003800000 */
[----:B------:R-:W-:-:S05]  /*2ea0*/  UMOV UR7, 0x10 ;  /* 0x0000001000077882 */ /* 0x000fca0000000000 */
[----:B------:R-:W-:Y:S04]  /*2eb0*/  DEPBAR.LE SB1, 0x36 ;  /* 0x00009d800000791a */ /* 0x000fe80000000000 */
[----:B------:R-:W1:Y:S02]  /*2ec0*/  UTCATOMSWS.2CTA.FIND_AND_SET.ALIGN UP1, UR7, UR7 ;  /* 0x00000007000775e3 */ /* 0x000e640008220800 */
[----:B-1----:R-:W-:Y:S01]  /*2ed0*/  MOV R10, UR7 ;  /* 0x00000007000a7c02 */ /* 0x002fe20008000f00 */
[----:B------:R-:W-:Y:S06]  /*2ee0*/  BRA.U UP1, `(.L_x_59) ;  /* 0x0000000101187547 */ /* 0x000fec000b800000 */
.L_x_60:
[----:B------:R-:W-:Y:S05]  /*2ef0*/  NANOSLEEP 0x64 ;  /* 0x000000640000795d */ /* 0x000fea0003800000 */
[----:B------:R-:W-:-:S05]  /*2f00*/  UMOV UR7, 0x10 ;  /* 0x0000001000077882 */ /* 0x000fca0000000000 */
[----:B------:R-:W-:Y:S04]  /*2f10*/  DEPBAR.LE SB1, 0x36 ;  /* 0x00009d800000791a */ /* 0x000fe80000000000 */
[----:B------:R-:W1:Y:S02]  /*2f20*/  UTCATOMSWS.2CTA.FIND_AND_SET.ALIGN UP1, UR7, UR7 ;  /* 0x00000007000775e3 */ /* 0x000e640008220800 */
[----:B-1----:R-:W-:Y:S01]  /*2f30*/  MOV R10, UR7 ;  /* 0x00000007000a7c02 */ /* 0x002fe20008000f00 */
[----:B------:R-:W-:Y:S05]  /*2f40*/  BRA.U !UP1, `(.L_x_60) ;  /* 0xfffffffd09e87547 */ /* 0x000fea000b83ffff */
.L_x_59:
[----:B------:R-:W1:Y:S01]  /*2f50*/  LDS R5, [UR6+0x10] ;  /* 0x00001006ff057984 */ /* 0x000e620008000800 */
[----:B------:R-:W-:Y:S01]  /*2f60*/  IMAD.U32 R3, RZ, RZ, UR37 ;  /* 0x00000025ff037e24 */ /* 0x000fe2000f8e00ff */
[----:B------:R-:W-:-:S03]  /*2f70*/  MOV R2, UR4 ;  /* 0x0000000400027c02 */ /* 0x000fc60008000f00 */
[----:B------:R-:W-:Y:S01]  /*2f80*/  VIADD R3, R3, 0x140 ;  /* 0x0000014003037836 */ /* 0x000fe20000000000 */
[----:B-1----:R-:W-:-:S04]  /*2f90*/  SHF.L.U32 R5, R5, 0x1f, RZ ;  /* 0x0000001f05057819 */ /* 0x002fc800000006ff */
[----:B------:R-:W1:Y:S02]  /*2fa0*/  SYNCS.PHASECHK.TRANS64.TRYWAIT P0, [UR6+0x8], R5 ;  /* 0x00000805ff0075a7 */ /* 0x000e640008001106 */
[----:B-1----:R-:W-:Y:S05]  /*2fb0*/  @P0 BRA `(.L_x_61) ;  /* 0x0000000000080947 */ /* 0x002fea0003800000 */
[----:B------:R-:W1:Y:S02]  /*2fc0*/  SYNCS.PHASECHK.TRANS64.TRYWAIT P0, [UR6+0x8], R5 ;  /* 0x00000805ff0075a7 */ /* 0x000e640008001106 */
[----:B-1----:R-:W-:Y:S05]  /*2fd0*/  @!P0 BRA `(.L_x_62) ;  /* 0x0000006800e48947 */ /* 0x002fea0003800000 */
.L_x_61:
[----:B-1----:R-:W-:Y:S01]  /*2fe0*/  HFMA2 R4, -RZ, RZ, 0, 5.9604644775390625e-08 ;  /* 0x00000001ff047431 */ /* 0x002fe200000001ff */
[----:B------:R-:W-:Y:S01]  /*2ff0*/  UPRMT UR7, UR4, 0x654, UR8 ;  /* 0x0000065404077896 */ /* 0x000fe20008000008 */
[----:B------:R-:W-:Y:S01]  /*3000*/  IMAD.MOV.U32 R7, RZ, RZ, 0xffff ;  /* 0x0000ffffff077424 */ /* 0x000fe200078e00ff */
[----:B------:R-:W-:Y:S01]  /*3010*/  PRMT R2, R2, 0x654, R3 ;  /* 0x0000065402027816 */ /* 0x000fe20000000003 */
[----:B------:R-:W-:Y:S02]  /*3020*/  IMAD.MOV.U32 R5, RZ, RZ, 0x4 ;  /* 0x00000004ff057424 */ /* 0x000fe400078e00ff */
[----:B------:R-:W-:Y:S01]  /*3030*/  IMAD.SHL.U32 R9, R10, 0x20, RZ ;  /* 0x000000200a097824 */ /* 0x000fe200078e00ff */
[----:B------:R-:W-:Y:S02]  /*3040*/  MOV R3, UR7 ;  /* 0x0000000700037c02 */ /* 0x000fe40008000f00 */
[-C--:B------:R-:W-:Y:S01]  /*3050*/  SHF.L.U32 R7, R7, R10.reuse, RZ ;  /* 0x0000000a07077219 */ /* 0x080fe200000006ff */
[----:B------:R1:W-:Y:S01]  /*3060*/  SYNCS.ARRIVE.TRANS64.RED RZ, [UR7], R5 ;  /* 0x00000005ffff79a7 */ /* 0x0003e20008000407 */
[----:B------:R-:W-:Y:S01]  /*3070*/  SHF.L.U32 R6, R4, R10, RZ ;  /* 0x0000000a04067219 */ /* 0x000fe200000006ff */
[----:B------:R1:W-:Y:S04]  /*3080*/  STS [UR37+0x140], R9 ;  /* 0x00014009ff007988 */ /* 0x0003e80008000825 */
[----:B------:R1:W-:Y:S04]  /*3090*/  STAS [R2.64], R10 ;  /* 0x0000000a02007dbd */ /* 0x0003e8000c0008ff */
[----:B------:R1:W-:Y:S04]  /*30a0*/  ATOMS.OR RZ, [UR6+0x14], R7 ;  /* 0x00001407ffff798c */ /* 0x0003e8000b000006 */
[----:B------:R1:W-:Y:S04]  /*30b0*/  ATOMS.OR RZ, [UR6+0x18], R6 ;  /* 0x00001806ffff798c */ /* 0x0003e8000b000006 */
[----:B------:R1:W-:Y:S02]  /*30c0*/  ATOMS.XOR RZ, [UR6+0x10], R4 ;  /* 0x00001004ffff798c */ /* 0x0003e4000b800006 */
.L_x_58:
[----:B------:R-:W-:Y:S05]  /*30d0*/  BSYNC B0 ;  /* 0x0000000000007941 */ /* 0x000fea0003800000 */
.L_x_57:
[----:B------:R-:W-:Y:S05]  /*30e0*/  BRA.U UP0, `(.L_x_63) ;  /* 0x00000001006c7547 */ /* 0x000fea000b800000 */
[----:B------:R-:W-:-:S03]  /*30f0*/  UMOV UR7, 0xffffffff ;  /* 0xffffffff00077882 */ /* 0x000fc60000000000 */
[----:B------:R-:W-:Y:S05]  /*3100*/  BRA.DIV UR7, `(.L_x_64) ;  /* 0x0000006a07b07947 */ /* 0x000fea000b800000 */
[----:B------:R-:W-:-:S13]  /*3110*/  ELECT P6, URZ, PT ;  /* 0x0000000000ff782f */ /* 0x000fda00038c0000 */
.L_x_166:
[----:B------:R-:W-:Y:S05]  /*3120*/  @!P6 BRA `(.L_x_63) ;  /* 0x00000000005ce947 */ /* 0x000fea0003800000 */
[----:B-1----:R-:W1:Y:S02]  /*3130*/  LDS R3, [UR6+0x10] ;  /* 0x00001006ff037984 */ /* 0x002e640008000800 */
[----:B-1----:R-:W-:-:S04]  /*3140*/  SHF.L.U32 R3, R3, 0x1f, RZ ;  /* 0x0000001f03037819 */ /* 0x002fc800000006ff */
[----:B------:R-:W1:Y:S02]  /*3150*/  SYNCS.PHASECHK.TRANS64.TRYWAIT P0, [UR6+0x8], R3 ;  /* 0x00000803ff0075a7 */ /* 0x000e640008001106 */
[----:B-1----:R-:W-:Y:S05]  /*3160*/  @P0 BRA `(.L_x_65) ;  /* 0x0000000000080947 */ /* 0x002fea0003800000 */
[----:B------:R-:W1:Y:S02]  /*3170*/  SYNCS.PHASECHK.TRANS64.TRYWAIT P0, [UR6+0x8], R3 ;  /* 0x00000803ff0075a7 */ /* 0x000e640008001106 */
[----:B-1----:R-:W-:Y:S05]  /*3180*/  @!P0 BRA `(.L_x_66) ;  /* 0x0000006800b08947 */ /* 0x002fea0003800000 */
.L_x_65:
[----:B------:R-:W2:Y:S01]  /*3190*/  LDS R5, [UR37+0x140] ;  /* 0x00014025ff057984 */ /* 0x000ea20008000800 */
[----:B-1----:R-:W-:Y:S02]  /*31a0*/  HFMA2 R2, -RZ, RZ, 0, 5.9604644775390625e-08 ;  /* 0x00000001ff027431 */ /* 0x002fe400000001ff */
[----:B------:R-:W-:Y:S01]  /*31b0*/  IMAD.MOV.U32 R3, RZ, RZ, 0xffff ;  /* 0x0000ffffff037424 */ /* 0x000fe200078e00ff */
[----:B------:R-:W-:Y:S01]  /*31c0*/  UPRMT UR7, UR4, 0x654, UR8 ;  /* 0x0000065404077896 */ /* 0x000fe20008000008 */
[----:B--2---:R-:W-:-:S03]  /*31d0*/  IMAD.SHL.U32 R4, R5, 0x20, RZ ;  /* 0x0000002005047824 */ /* 0x004fc600078e00ff */
[-C--:B------:R-:W-:Y:S02]  /*31e0*/  SHF.L.U32 R3, R3, R5.reuse, RZ ;  /* 0x0000000503037219 */ /* 0x080fe400000006ff */
[----:B------:R-:W-:Y:S01]  /*31f0*/  SHF.L.U32 R5, R2, R5, RZ ;  /* 0x0000000502057219 */ /* 0x000fe200000006ff */
[----:B------:R2:W-:Y:S04]  /*3200*/  STS [UR37+0x140], R4 ;  /* 0x00014004ff007988 */ /* 0x0005e80008000825 */
[----:B------:R2:W-:Y:S04]  /*3210*/  ATOMS.OR RZ, [UR6+0x14], R3 ;  /* 0x00001403ffff798c */ /* 0x0005e8000b000006 */
[----:B------:R2:W-:Y:S01]  /*3220*/  ATOMS.OR RZ, [UR6+0x18], R5 ;  /* 0x00001805ffff798c */ /* 0x0005e2000b000006 */
[----:B------:R-:W-:Y:S03]  /*3230*/  SYNCS.ARRIVE.TRANS64.RED.A1T0 RZ, [UR7], RZ ;  /* 0x000000ffffff79a7 */ /* 0x000fe60008100407 */
[----:B------:R2:W-:Y:S01]  /*3240*/  ATOMS.XOR RZ, [UR6+0x10], R2 ;  /* 0x00001002ffff798c */ /* 0x0005e2000b800006 */
[----:B------:R-:W-:Y:S05]  /*3250*/  BRA `(.L_x_63) ;  /* 0x0000000000107947 */ /* 0x000fea0003800000 */
.L_x_56:
[----:B------:R-:W-:-:S05]  /*3260*/  MOV R2, 0xffffffff ;  /* 0xffffffff00027802 */ /* 0x000fca0000000f00 */
[----:B------:R1:W-:Y:S02]  /*3270*/  STS [UR37+0x140], R2 ;  /* 0x00014002ff007988 */ /* 0x0003e40008000825 */
[----:B-1----:R-:W-:Y:S02]  /*3280*/  MOV R2, 0x32a0 ;  /* 0x000032a000027802 */ /* 0x002fe40000000f00 */
[----:B-----5:R-:W-:Y:S05]  /*3290*/  CALL.REL.NOINC `($__internal_1_$__cuda_sm10x_tcgen05_guardrail_trap_phase_invalid_during_alloc) ;  /* 0x0000007000847944 */ /* 0x020fea0003c00000 */
.L_x_63:
[----:B------:R-:W-:Y:S05]  /*32a0*/  WARPSYNC.ALL ;  /* 0x0000000000007948 */ /* 0x000fea0003800000 */
[----:B------:R-:W3:Y:S01]  /*32b0*/  S2UR UR7, SR_CgaCtaId ;  /* 0x00000000000779c3 */ /* 0x000ee20000008800 */
[----:B------:R-:W-:Y:S01]  /*32c0*/  UMOV UR6, 0x400 ;  /* 0x0000040000067882 */ /* 0x000fe20000000000 */
[----:B------:R-:W-:-:S06]  /*32d0*/  NOP ;  /* 0x0000000000007918 */ /* 0x000fcc0000000000 */
[----:B------:R-:W-:Y:S06]  /*32e0*/  BAR.ARV 0x6, 0xa0 ;  /* 0x0182800000007b1d */ /* 0x000fec0000002000 */
[----:B------:R-:W4:Y:S01]  /*32f0*/  LDCU UR8, c[0x0][0x38c] ;  /* 0x00007180ff0877ac */ /* 0x000f220008000800 */
[----:B------:R-:W-:Y:S01]  /*3300*/  LOP3.LUT R0, R0, 0xffff, RZ, 0xc0, !PT ;  /* 0x0000ffff00007812 */ /* 0x000fe200078ec0ff */
[----:B-1----:R-:W-:Y:S01]  /*3310*/  IMAD.MOV.U32 R9, RZ, RZ, 0x1 ;  /* 0x00000001ff097424 */ /* 0x002fe200078e00ff */
[----:B------:R-:W-:Y:S01]  /*3320*/  LOP3.LUT R8, R8, 0xffff, RZ, 0xc0, !PT ;  /* 0x0000ffff08087812 */ /* 0x000fe200078ec0ff */
[----:B------:R-:W-:Y:S01]  /*3330*/  UMOV UR19, URZ ;  /* 0x000000ff00137c82 */ /* 0x000fe20008000000 */
[----:B------:R-:W-:Y:S01]  /*3340*/  R2UR UR11, R0 ;  /* 0x00000000000b72ca */ /* 0x000fe200000e0000 */
[----:B------:R-:W-:Y:S01]  /*3350*/  UMOV UR18, URZ ;  /* 0x000000ff00127c82 */ /* 0x000fe20008000000 */
[----:B------:R-:W-:Y:S01]  /*3360*/  R2UR UR12, R8 ;  /* 0x00000000080c72ca */ /* 0x000fe200000e0000 */
[----:B------:R-:W-:Y:S01]  /*3370*/  IMAD.MOV.U32 R8, RZ, RZ, RZ ;  /* 0x000000ffff087224 */ /* 0x000fe200078e00ff */
[----:B------:R-:W-:Y:S01]  /*3380*/  UMOV UR17, URZ ;  /* 0x000000ff00117c82 */ /* 0x000fe20008000000 */
[----:B---3--:R-:W-:-:S02]  /*3390*/  ULEA UR7, UR7, UR6, 0x18 ;  /* 0x0000000607077291 */ /* 0x008fc4000f8ec0ff */
[----:B------:R-:W-:Y:S02]  /*33a0*/  UISETP.NE.AND UP2, UPT, UR5, URZ, UPT ;  /* 0x000000ff0500728c */ /* 0x000fe4000bf45270 */
[----:B------:R-:W-:Y:S02]  /*33b0*/  UIADD3 UR13, UPT, UPT, UR7, 0x8400, URZ ;  /* 0x00008400070d7890 */ /* 0x000fe4000fffe0ff */
[----:B------:R-:W-:Y:S02]  /*33c0*/  UIADD3 UR14, UPT, UPT, UR7, 0x10400, URZ ;  /* 0x00010400070e7890 */ /* 0x000fe4000fffe0ff */
[----:B----4-:R-:W-:Y:S01]  /*33d0*/  UIADD3 UR8, UPT, UPT, UR8, 0x3f, URZ ;  /* 0x0000003f08087890 */ /* 0x010fe2000fffe0ff */
[----:B--2---:R-:W1:Y:S01]  /*33e0*/  LDS R2, [UR7+0x140] ;  /* 0x00014007ff027984 */ /* 0x004e620008000800 */
[----:B------:R-:W-:Y:S02]  /*33f0*/  USHF.R.U32.HI UR13, URZ, 0x4, UR13 ;  /* 0x00000004ff0d7899 */ /* 0x000fe4000801160d */
[----:B------:R-:W-:-:S02]  /*3400*/  USHF.R.S32.HI UR6, URZ, 0x1f, UR8 ;  /* 0x0000001fff067899 */ /* 0x000fc40008011408 */
[----:B------:R-:W-:Y:S02]  /*3410*/  USHF.R.U32.HI UR14, URZ, 0x4, UR14 ;  /* 0x00000004ff0e7899 */ /* 0x000fe4000801160e */
[----:B------:R-:W-:Y:S02]  /*3420*/  ULEA.HI UR6, UR6, UR8, URZ, 0x6 ;  /* 0x0000000806067291 */ /* 0x000fe4000f8f30ff */
[----:B------:R-:W-:Y:S02]  /*3430*/  ULOP3.LUT UR13, UR13, 0x3fff, URZ, 0xc0, !UPT ;  /* 0x00003fff0d0d7892 */ /* 0x000fe4000f8ec0ff */
[----:B------:R-:W-:Y:S02]  /*3440*/  USHF.R.S32.HI UR6, URZ, 0x6, UR6 ;  /* 0x00000006ff067899 */ /* 0x000fe40008011406 */
[----:B------:R-:W-:Y:S02]  /*3450*/  ULOP3.LUT UR14, UR14, 0x3fff, URZ, 0xc0, !UPT ;  /* 0x00003fff0e0e7892 */ /* 0x000fe4000f8ec0ff */
[----:B------:R-:W-:Y:S01]  /*3460*/  UISETP.LT.AND UP0, UPT, UR6, 0x1, UPT ;  /* 0x000000010600788c */ /* 0x000fe2000bf01270 */
[----:B------:R-:W-:Y:S01]  /*3470*/  UMOV UR28, 0x0 ;  /* 0x00000000001c7882 */ /* 0x000fe20000000000 */
[----:B------:R-:W-:Y:S01]  /*3480*/  UMOV UR29, 0x8400010 ;  /* 0x08400010001d7882 */ /* 0x000fe20000000000 */
[----:B------:R-:W-:-:S02]  /*3490*/  ULOP3.LUT UR13, UR13, 0x10000, URZ, 0xfc, !UPT ;  /* 0x000100000d0d7892 */ /* 0x000fc4000f8efcff */
[----:B------:R-:W-:Y:S02]  /*34a0*/  ULOP3.LUT UR14, UR14, 0x10000, URZ, 0xfc, !UPT ;  /* 0x000100000e0e7892 */ /* 0x000fe4000f8efcff */
[----:B------:R-:W-:Y:S01]  /*34b0*/  USEL UR20, UR6, 0x1, !UP0 ;  /* 0x0000000106147887 */ /* 0x000fe2000c000000 */
[----:B------:R-:W-:Y:S01]  /*34c0*/  UMOV UR26, 0x0 ;  /* 0x00000000001a7882 */ /* 0x000fe20000000000 */
[----:B------:R-:W-:Y:S01]  /*34d0*/  UMOV UR27, 0x8400010 ;  /* 0x08400010001b7882 */ /* 0x000fe20000000000 */
[----:B------:R-:W-:Y:S01]  /*34e0*/  UMOV UR24, 0x0 ;  /* 0x0000000000187882 */ /* 0x000fe20000000000 */
[----:B------:R-:W-:Y:S01]  /*34f0*/  UMOV UR25, 0x8400010 ;  /* 0x0840001000197882 */ /* 0x000fe20000000000 */
[----:B------:R-:W-:Y:S01]  /*3500*/  UMOV UR22, 0x0 ;  /* 0x0000000000167882 */ /* 0x000fe20000000000 */
[----:B------:R-:W-:Y:S01]  /*3510*/  UMOV UR23, 0x8400010 ;  /* 0x0840001000177882 */ /* 0x000fe20000000000 */
[----:B-1----:R-:W-:Y:S02]  /*3520*/  R2UR UR21, R2 ;  /* 0x00000000021572ca */ /* 0x002fe400000e0000 */
[----:B------:R-:W-:-:S13]  /*3530*/  CS2R R2, SRZ ;  /* 0x0000000000027805 */ /* 0x000fda000001ff00 */
.L_x_74:
[C---:B------:R-:W-:Y:S02]  /*3540*/  LEA R0, R8.reuse, UR7, 0x3 ;  /* 0x0000000708007c11 */ /* 0x040fe4000f8e18ff */
[----:B------:R-:W-:Y:S02]  /*3550*/  SHF.L.U32 R4, R3, 0x1f, RZ ;  /* 0x0000001f03047819 */ /* 0x000fe400000006ff */
[----:B------:R-:W-:Y:S02]  /*3560*/  LEA R5, R8, UR7, 0x4 ;  /* 0x0000000708057c11 */ /* 0x000fe4000f8e20ff */
[----:B------:R-:W1:Y:S02]  /*3570*/  SYNCS.PHASECHK.TRANS64.TRYWAIT P0, [R0+URZ+0x90], R4 ;  /* 0x00009004000075a7 */ /* 0x000e6400080011ff */
[----:B-1-34-:R-:W-:Y:S05]  /*3580*/  @!P0 BRA `(.L_x_67) ;  /* 0x0000006400c88947 */ /* 0x01afea0003800000 */
.L_x_167:
[----:B-1----:R-:W1:Y:S01]  /*3590*/  LDS.128 R4, [R5+0x120] ;  /* 0x0001200005047984 */ /* 0x002e620000000c00 */
[----:B------:R-:W-:Y:S02]  /*35a0*/  VIADD R0, R0, 0xa0 ;  /* 0x000000a000007836 */ /* 0x000fe40000000000 */
[----:B------:R-:W-:Y:S01]  /*35b0*/  VIADD R8, R8, 0x1 ;  /* 0x0000000108087836 */ /* 0x000fe20000000000 */
[----:B------:R-:W-:Y:S01]  /*35c0*/  @!PT LDS RZ, [RZ] ;  /* 0x00000000fffff984 */ /* 0x000fe20000000800 */
[----:B------:R-:W-:Y:S01]  /*35d0*/  @!PT LDS RZ, [RZ] ;  /* 0x00000000fffff984 */ /* 0x000fe20000000800 */
[----:B------:R-:W-:Y:S01]  /*35e0*/  @!PT LDS RZ, [RZ] ;  /* 0x00000000fffff984 */ /* 0x000fe20000000800 */
[----:B------:R-:W-:Y:S01]  /*35f0*/  @!PT LDS RZ, [RZ] ;  /* 0x00000000fffff984 */ /* 0x000fe20000000800 */
[----:B------:R2:W-:Y:S06]  /*3600*/  MEMBAR.ALL.CTA ;  /* 0x0000000000007992 */ /* 0x0005ec0000008000 */
[----:B--2---:R-:W2:Y:S01]  /*3610*/  FENCE.VIEW.ASYNC.S ;  /* 0x00000000000073c6 */ /* 0x004ea20000000000 */
[----:B------:R-:W-:-:S04]  /*3620*/  PRMT R0, RZ, 0x654, R0 ;  /* 0x00000654ff007816 */ /* 0x000fc80000000000 */
[----:B--2---:R2:W-:Y:S01]  /*3630*/  SYNCS.ARRIVE.TRANS64.RED.A1T0 RZ, [R0+URZ], RZ ;  /* 0x000000ff00ff79a7 */ /* 0x0045e200081004ff */
[----:B-1----:R-:W-:Y:S01]  /*3640*/  LOP3.LUT P1, RZ, R6, 0x1, RZ, 0xc0, !PT ;  /* 0x0000000106ff7812 */ /* 0x002fe2000782c0ff */
[----:B--2---:R-:W-:-:S12]  /*3650*/  BRA.U UP2, `(.L_x_68) ;  /* 0x0000000502087547 */ /* 0x004fd8000b800000 */
[----:B------:R-:W1:Y:S01]  /*3660*/  LDCU UR8, c[0x0][0x38c] ;  /* 0x00007180ff0877ac */ /* 0x000e620008000800 */
[----:B------:R-:W-:Y:S02]  /*3670*/  PLOP3.LUT P2, PT, PT, PT, PT, 0x80, 0x8 ;  /* 0x000000000008781c */ /* 0x000fe40003f4f070 */
[----:B------:R-:W-:Y:S01]  /*3680*/  SHF.L.U32 R4, R9, 0x1f, RZ ;  /* 0x0000001f09047819 */ /* 0x000fe200000006ff */
[----:B------:R-:W-:Y:S02]  /*3690*/  ULEA UR9, UR19, UR7, 0x3 ;  /* 0x0000000713097291 */ /* 0x000fe4000f8e18ff */
[----:B------:R-:W-:Y:S02]  /*36a0*/  ULEA UR10, UR19, UR21, 0x7 ;  /* 0x00000015130a7291 */ /* 0x000fe4000f8e38ff */
[----:B-1----:R-:W-:-:S06]  /*36b0*/  UISETP.GE.AND UP0, UPT, UR8, 0x1, UPT ;  /* 0x000000010800788c */ /* 0x002fcc000bf06270 */
[----:B------:R-:W-:-:S05]  /*36c0*/  PLOP3.LUT P0, PT, PT, PT, UP0, 0x80, 0x8 ;  /* 0x000000000008781c */ /* 0x000fca0003f0f008 */
[----:B------:R-:W-:-:S08]  /*36d0*/  @UP0 ULEA UR8, UR18, UR7, 0x3 ;  /* 0x0000000712080291 */ /* 0x000fd0000f8e18ff */
[----:B------:R-:W-:-:S04]  /*36e0*/  @P0 SHF.L.U32 R0, R2, 0x1f, RZ ;  /* 0x0000001f02000819 */ /* 0x000fc800000006ff */
[----:B------:R1:W2:Y:S01]  /*36f0*/  @P0 SYNCS.PHASECHK.TRANS64.TRYWAIT P2, [UR8], R0 ;  /* 0x00000000ff0005a7 */ /* 0x0002a20008041108 */
[----:B------:R-:W3:Y:S02]  /*3700*/  SYNCS.PHASECHK.TRANS64.TRYWAIT P0, [UR9+0xd0], R4 ;  /* 0x0000d004ff0075a7 */ /* 0x000ee40008001109 */
[----:B-123--:R-:W-:Y:S05]  /*3710*/  @!P0 BRA `(.L_x_69) ;  /* 0x0000006400788947 */ /* 0x00efea0003800000 */
.L_x_169:
[----:B------:R-:W-:Y:S01]  /*3720*/  UMOV UR16, UR17 ;  /* 0x0000001100107c82 */ /* 0x000fe20008000000 */
[----:B------:R-:W-:Y:S05]  /*3730*/  BRA.U !UP0, `(.L_x_70) ;  /* 0x0000000108c07547 */ /* 0x000fea000b800000 */
[----:B------:R-:W-:Y:S02]  /*3740*/  UIADD3 UR16, UPT, UPT, UR20, UR17, URZ ;  /* 0x0000001114107290 */ /* 0x000fe4000fffe0ff */
[----:B------:R-:W-:Y:S01]  /*3750*/  UPLOP3.LUT UP3, UPT, UPT, UPT, UPT, 0x40, 0x4 ;  /* 0x000000000004789c */ /* 0x000fe20003f6e870 */
[----:B------:R-:W-:Y:S01]  /*3760*/  UMOV UR15, UR6 ;  /* 0x00000006000f7c82 */ /* 0x000fe20008000000 */
[----:B------:R-:W-:-:S09]  /*3770*/  UMOV UR46, UR18 ;  /* 0x00000012002e7c82 */ /* 0x000fd20008000000 */
.L_x_73:
[----:B--2---:R-:W-:Y:S01]  /*3780*/  ULEA UR8, UR46, UR7, 0x3 ;  /* 0x000000072e087291 */ /* 0x004fe2000f8e18ff */
[----:B---3--:R-:W-:Y:S11]  /*3790*/  @P2 BRA `(.L_x_71) ;  /* 0x00000000000c2947 */ /* 0x008ff60003800000 */
[----:B-1----:R-:W-:Y:S04]  /*37a0*/  SHF.L.U32 R4, R2, 0x1f, RZ ;  /* 0x0000001f02047819 */ /* 0x002fe800000006ff */
[----:B------:R-:W1:Y:S02]  /*37b0*/  SYNCS.PHASECHK.TRANS64.TRYWAIT P0, [UR8], R4 ;  /* 0x00000004ff0075a7 */ /* 0x000e640008001108 */
[----:B-1----:R-:W-:Y:S05]  /*37c0*/  @!P0 BRA `(.L_x_72) ;  /* 0x0000006400648947 */ /* 0x002fea0003800000 */
.L_x_71:
[----:B------:R-:W-:Y:S01]  /*37d0*/  UISETP.NE.AND UP0, UPT, UR15, 0x1, UPT ;  /* 0x000000010f00788c */ /* 0x000fe2000bf05270 */
[----:B------:R-:W-:Y:S01]  /*37e0*/  PLOP3.LUT P2, PT, PT, PT, PT, 0x80, 0x8 ;  /* 0x000000000008781c */ /* 0x000fe20003f4f070 */
[----:B------:R-:W-:Y:S02]  /*37f0*/  UIADD3 UR18, UPT, UPT, UR46, 0x1, URZ ;  /* 0x000000012e127890 */ /* 0x000fe4000fffe0ff */
[----:B------:R-:W-:Y:S02]  /*3800*/  ULEA UR32, UR46, UR14, 0xa ;  /* 0x0000000e2e207291 */ /* 0x000fe4000f8e50ff */
[----:B------:R-:W-:Y:S01]  /*3810*/  UISETP.NE.AND UP1, UPT, UR18, 0x4, UPT ;  /* 0x000000041200788c */ /* 0x000fe2000bf25270 */
[----:B------:R-:W-:Y:S01]  /*3820*/  PLOP3.LUT P0, PT, PT, PT, UP0, 0x80, 0x8 ;  /* 0x000000000008781c */ /* 0x000fe20003f0f008 */
[----:B------:R-:W-:Y:S02]  /*3830*/  UIADD3 UR44, UPT, UPT, UR32, 0x2, URZ ;  /* 0x00000002202c7890 */ /* 0x000fe4000fffe0ff */
[----:B------:R-:W-:Y:S02]  /*3840*/  USEL UR31, URZ, 0x1, UP1 ;  /* 0x00000001ff1f7887 */ /* 0x000fe40008800000 */
[----:B------:R-:W-:Y:S02]  /*3850*/  USEL UR18, UR18, URZ, UP1 ;  /* 0x000000ff12127287 */ /* 0x000fe40008800000 */
[----:B------:R-:W-:Y:S02]  /*3860*/  UIADD3 UR40, UPT, UPT, UR32, 0x4, URZ ;  /* 0x0000000420287890 */ /* 0x000fe4000fffe0ff */
[----:B------:R-:W-:Y:S01]  /*3870*/  @UP0 ULEA UR30, UR18, UR7, 0x3 ;  /* 0x00000007121e0291 */ /* 0x000fe2000f8e18ff */
[----:B------:R-:W-:Y:S01]  /*3880*/  LOP3.LUT R2, R2, UR31, RZ, 0x3c, !PT ;  /* 0x0000001f02027c12 */ /* 0x000fe2000f8e3cff */
[----:B------:R-:W-:Y:S02]  /*3890*/  UIADD3 UR36, UPT, UPT, UR32, 0x6, URZ ;  /* 0x0000000620247890 */ /* 0x000fe4000fffe0ff */
[----:B------:R-:W-:Y:S01]  /*38a0*/  UIADD3 UR8, UPT, UPT, UR8, 0x20, URZ ;  /* 0x0000002008087890 */ /* 0x000fe2000fffe0ff */
[----:B-1----:R-:W-:Y:S01]  /*38b0*/  @P0 SHF.L.U32 R0, R2, 0x1f, RZ ;  /* 0x0000001f02000819 */ /* 0x002fe200000006ff */
[----:B------:R-:W-:Y:S02]  /*38c0*/  UIADD3 UR17, UPT, UPT, UR17, 0x1, URZ ;  /* 0x0000000111117890 */ /* 0x000fe4000fffe0ff */
[----:B------:R-:W-:Y:S01]  /*38d0*/  UIADD3 UR15, UPT, UPT, UR15, -0x1, URZ ;  /* 0xffffffff0f0f7890 */ /* 0x000fe2000fffe0ff */
[----:B------:R2:W3:Y:S01]  /*38e0*/  @P0 SYNCS.PHASECHK.TRANS64.TRYWAIT P2, [UR30], R0 ;  /* 0x00000000ff0005a7 */ /* 0x0004e2000804111e */
[----:B------:R-:W-:Y:S02]  /*38f0*/  ULEA UR30, UR46, UR13, 0x9 ;  /* 0x0000000d2e1e7291 */ /* 0x000fe4000f8e48ff */
[----:B------:R-:W-:Y:S02]  /*3900*/  UISETP.NE.AND UP0, UPT, UR17, UR16, UPT ;  /* 0x000000101100728c */ /* 0x000fe4000bf05270 */
[----:B------:R-:W-:Y:S02]  /*3910*/  UIADD3 UR42, UPT, UPT, UR30, 0x2, URZ ;  /* 0x000000021e2a7890 */ /* 0x000fe4000fffe0ff */
[----:B------:R-:W-:Y:S02]  /*3920*/  UIADD3 UR38, UPT, UPT, UR30, 0x4, URZ ;  /* 0x000000041e267890 */ /* 0x000fe4000fffe0ff */
[----:B------:R-:W-:Y:S01]  /*3930*/  UIADD3 UR34, UPT, UPT, UR30, 0x6, URZ ;  /* 0x000000061e227890 */ /* 0x000fe2000fffe0ff */
[----:B------:R-:W-:Y:S01]  /*3940*/  UMOV UR33, 0x40004040 ;  /* 0x4000404000217882 */ /* 0x000fe20000000000 */
[----:B------:R-:W-:Y:S01]  /*3950*/  UMOV UR31, 0x40004040 ;  /* 0x40004040001f7882 */ /* 0x000fe20000000000 */
[----:B------:R-:W-:Y:S01]  /*3960*/  UMOV UR45, 0x40004040 ;  /* 0x40004040002d7882 */ /* 0x000fe20000000000 */
[----:B------:R2:W-:Y:S01]  /*3970*/  UTCHMMA.2CTA gdesc[UR30], gdesc[UR32], tmem[UR10], tmem[UR28], idesc[UR29], UP3 ;  /* 0x00ff1c201e0075ea */ /* 0x0005e20009a0000a */
[----:B------:R-:W-:Y:S01]  /*3980*/  UPLOP3.LUT UP3, UPT, UPT, UPT, UPT, 0x80, 0x8 ;  /* 0x000000000008789c */ /* 0x000fe20003f6f070 */
[----:B------:R-:W-:Y:S01]  /*3990*/  UMOV UR43, 0x40004040 ;  /* 0x40004040002b7882 */ /* 0x000fe20000000000 */
[----:B------:R-:W-:Y:S01]  /*39a0*/  UMOV UR41, 0x40004040 ;  /* 0x4000404000297882 */ /* 0x000fe20000000000 */
[----:B------:R2:W-:Y:S01]  /*39b0*/  UTCHMMA.2CTA gdesc[UR42], gdesc[UR44], tmem[UR10], tmem[UR26], idesc[UR27], UPT ;  /* 0x00ff1a2c2a0075ea */ /* 0x0005e2000ba0000a */
[----:B------:R-:W-:Y:S01]  /*39c0*/  UMOV UR39, 0x40004040 ;  /* 0x4000404000277882 */ /* 0x000fe20000000000 */
[----:B------:R-:W-:Y:S01]  /*39d0*/  UMOV UR37, 0x40004040 ;  /* 0x4000404000257882 */ /* 0x000fe20000000000 */
[----:B------:R-:W-:Y:S01]  /*39e0*/  UMOV UR35, 0x40004040 ;  /* 0x4000404000237882 */ /* 0x000fe20000000000 */
[----:B------:R2:W-:Y:S01]  /*39f0*/  UTCHMMA.2CTA gdesc[UR38], gdesc[UR40], tmem[UR10], tmem[UR24], idesc[UR25], UPT ;  /* 0x00ff1828260075ea */ /* 0x0005e2000ba0000a */
[----:B------:R2:W-:Y:S01]  /*3a00*/  UTCHMMA.2CTA gdesc[UR34], gdesc[UR36], tmem[UR10], tmem[UR22], idesc[UR23], UPT ;  /* 0x00ff1624220075ea */ /* 0x0005e2000ba0000a */
[----:B------:R2:W-:Y:S01]  /*3a10*/  UTCBAR.2CTA.MULTICAST [UR8], URZ, UR12 ;  /* 0x000000ff080073e9 */ /* 0x0005e2000820080c */
[----:B------:R-:W-:Y:S01]  /*3a20*/  UMOV UR46, UR18 ;  /* 0x00000012002e7c82 */ /* 0x000fe20008000000 */
[----:B------:R-:W-:Y:S05]  /*3a30*/  BRA.U UP0, `(.L_x_73) ;  /* 0xfffffffd00507547 */ /* 0x000fea000b83ffff */
.L_x_70:
[----:B------:R-:W-:Y:S01]  /*3a40*/  UIADD3 UR9, UPT, UPT, UR9, 0xb0, URZ ;  /* 0x000000b009097890 */ /* 0x000fe2000fffe0ff */
[----:B------:R-:W-:-:S08]  /*3a50*/  UMOV UR17, UR16 ;  /* 0x0000001000117c82 */ /* 0x000fd00008000000 */
[----:B------:R4:W-:Y:S01]  /*3a60*/  UTCBAR.2CTA.MULTICAST [UR9], URZ, UR11 ;  /* 0x000000ff090073e9 */ /* 0x0009e2000820080b */
[----:B------:R-:W-:Y:S02]  /*3a70*/  NOP ;  /* 0x0000000000007918 */ /* 0x000fe40000000000 */
.L_x_68:
[----:B------:R-:W-:Y:S01]  /*3a80*/  UIADD3 UR19, UPT, UPT, UR19, 0x1, URZ ;  /* 0x0000000113137890 */ /* 0x000fe2000fffe0ff */
[----:B------:R-:W-:-:S03]  /*3a90*/  ISETP.NE.AND P0, PT, R8, 0x2, PT ;  /* 0x000000020800780c */ /* 0x000fc60003f05270 */
[----:B------:R-:W-:Y:S01]  /*3aa0*/  UISETP.NE.AND UP0, UPT, UR19, 0x4, UPT ;  /* 0x000000041300788c */ /* 0x000fe2000bf05270 */
[----:B-12---:R-:W-:Y:S02]  /*3ab0*/  SEL R0, RZ, 0x1, P0 ;  /* 0x00000001ff007807 */ /* 0x006fe40000000000 */
[----:B------:R-:W-:Y:S01]  /*3ac0*/  SEL R8, R8, RZ, P0 ;  /* 0x000000ff08087207 */ /* 0x000fe20000000000 */
[----:B------:R-:W-:Y:S01]  /*3ad0*/  USEL UR8, URZ, 0x1, UP0 ;  /* 0x00000001ff087887 */ /* 0x000fe20008000000 */
[----:B------:R-:W-:Y:S01]  /*3ae0*/  LOP3.LUT R3, R3, R0, RZ, 0x3c, !PT ;  /* 0x0000000003037212 */ /* 0x000fe200078e3cff */
[----:B------:R-:W-:-:S04]  /*3af0*/  USEL UR19, UR19, URZ, UP0 ;  /* 0x000000ff13137287 */ /* 0x000fc80008000000 */
[----:B------:R-:W-:Y:S01]  /*3b00*/  LOP3.LUT R9, R9, UR8, RZ, 0x3c, !PT ;  /* 0x0000000809097c12 */ /* 0x000fe2000f8e3cff */
[----:B------:R-:W-:Y:S07]  /*3b10*/  @P1 BRA `(.L_x_74) ;  /* 0xfffffff800881947 */ /* 0x000fee000383ffff */
[----:B------:R-:W1:Y:S01]  /*3b20*/  S2UR UR6, SR_CgaCtaId ;  /* 0x00000000000679c3 */ /* 0x000e620000008800 */
[----:B------:R-:W-:Y:S01]  /*3b30*/  ELECT P0, URZ, PT ;  /* 0x0000000000ff782f */ /* 0x000fe20003800000 */
[----:B------:R-:W-:Y:S01]  /*3b40*/  HFMA2 R0, -RZ, RZ, 0, 5.9604644775390625e-08 ;  /* 0x00000001ff007431 */ /* 0x000fe200000001ff */
[----:B------:R-:W-:-:S05]  /*3b50*/  UMOV UR8, 0x40 ;  /* 0x0000004000087882 */ /* 0x000fca0000000000 */
[----:B------:R-:W-:Y:S01]  /*3b60*/  UVIRTCOUNT.DEALLOC.SMPOOL 0x80 ;  /* 0x000000800000784c */ /* 0x000fe20000000000 */
[----:B------:R-:W-:Y:S02]  /*3b70*/  UISETP.NE.AND UP0, UPT, UR5, URZ, UPT ;  /* 0x000000ff0500728c */ /* 0x000fe4000bf05270 */
[----:B-1----:R-:W-:-:S09]  /*3b80*/  ULEA UR6, UR6, UR8, 0x18 ;  /* 0x0000000806067291 */ /* 0x002fd2000f8ec0ff */
[----:B------:R1:W-:Y:S01]  /*3b90*/  @P0 STS.U8 [UR6+0x1c], R0 ;  /* 0x00001c00ff000988 */ /* 0x0003e20008000006 */
[----:B------:R-:W-:Y:S05]  /*3ba0*/  BRA.U UP0, `(.L_x_75) ;  /* 0x0000000100a07547 */ /* 0x000fea000b800000 */
[----:B------:R-:W-:Y:S01]  /*3bb0*/  UIADD3 UR5, UPT, UPT, UR7, 0xd0, URZ ;  /* 0x000000d007057890 */ /* 0x000fe2000fffe0ff */
[----:B------:R-:W-:-:S03]  /*3bc0*/  SHF.L.U32 R2, R9, 0x1f, RZ ;  /* 0x0000001f09027819 */ /* 0x000fc600000006ff */
[----:B------:R-:W-:-:S09]  /*3bd0*/  ULEA UR8, UR19, UR5, 0x3 ;  /* 0x0000000513087291 */ /* 0x000fd2000f8e18ff */
[----:B------:R-:W2:Y:S02]  /*3be0*/  SYNCS.PHASECHK.TRANS64.TRYWAIT P0, [UR8], R2 ;  /* 0x00000002ff0075a7 */ /* 0x000ea40008001108 */
[----:B--2---:R-:W-:Y:S05]  /*3bf0*/  @!P0 BRA `(.L_x_76) ;  /* 0x0000006000708947 */ /* 0x004fea0003800000 */
.L_x_172:
[----:B----4-:R-:W-:-:S04]  /*3c00*/  UIADD3 UR9, UPT, UPT, UR19, 0x1, URZ ;  /* 0x0000000113097890 */ /* 0x010fc8000fffe0ff */
        /* <DEDUP_REMOVED lines=8> */
.L_x_174:
        /* <DEDUP_REMOVED lines=9> */
.L_x_176:
[----:B------:R-:W-:-:S04]  /*3d20*/  UIADD3 UR9, UPT, UPT, UR9, 0x1, URZ ;  /* 0x0000000109097890 */ /* 0x000fc8000fffe0ff */
[----:B------:R-:W-:-:S04]  /*3d30*/  UISETP.NE.AND UP1, UPT, UR9, 0x4, UPT ;  /* 0x000000040900788c */ /* 0x000fc8000bf25270 */
[----:B------:R-:W-:Y:S02]  /*3d40*/  USEL UR8, URZ, 0x1, UP1 ;  /* 0x00000001ff087887 */ /* 0x000fe40008800000 */
[----:B------:R-:W-:-:S04]  /*3d50*/  USEL UR9, UR9, URZ, UP1 ;  /* 0x000000ff09097287 */ /* 0x000fc80008800000 */
[----:B------:R-:W-:Y:S01]  /*3d60*/  ULEA UR9, UR9, UR5, 0x3 ;  /* 0x0000000509097291 */ /* 0x000fe2000f8e18ff */
[----:B------:R-:W-:-:S04]  /*3d70*/  LOP3.LUT R2, R2, UR8, RZ, 0x3c, !PT ;  /* 0x0000000802027c12 */ /* 0x000fc8000f8e3cff */
[----:B------:R-:W-:Y:S01]  /*3d80*/  SHF.L.U32 R2, R2, 0x1f, RZ ;  /* 0x0000001f02027819 */ /* 0x000fe200000006ff */
[----:B-1----:R-:W-:-:S04]  /*3d90*/  IMAD.U32 R0, RZ, RZ, UR9 ;  /* 0x00000009ff007e24 */ /* 0x002fc8000f8e00ff */
[----:B------:R1:W2:Y:S03]  /*3da0*/  SYNCS.PHASECHK.TRANS64.TRYWAIT P0, [R0+URZ], R2 ;  /* 0x00000002000075a7 */ /* 0x0002a600080011ff */
[----:B--2---:R-:W-:Y:S05]  /*3db0*/  @!P0 NANOSLEEP.SYNCS 0x989680 ;  /* 0x009896800000895d */ /* 0x004fea0003900000 */
[----:B------:R-:W2:Y:S02]  /*3dc0*/  @!P0 SYNCS.PHASECHK.TRANS64 P0, [R0+URZ], R2 ;  /* 0x00000002000085a7 */ /* 0x000ea400080010ff */
[----:B--2---:R-:W-:Y:S05]  /*3dd0*/  @P0 BRA `(.L_x_79) ;  /* 0x0000000000200947 */ /* 0x004fea0003800000 */
.L_x_80:
[----:B--2---:R2:W4:Y:S02]  /*3de0*/  SYNCS.PHASECHK.TRANS64.TRYWAIT P0, [R0+URZ], R2 ;  /* 0x00000002000075a7 */ /* 0x00452400080011ff */
[----:B----4-:R-:W-:Y:S05]  /*3df0*/  @!P0 NANOSLEEP.SYNCS 0x989680 ;  /* 0x009896800000895d */ /* 0x010fea0003900000 */
[----:B------:R-:W4:Y:S02]  /*3e00*/  @!P0 SYNCS.PHASECHK.TRANS64 P0, [R0+URZ], R2 ;  /* 0x00000002000085a7 */ /* 0x000f2400080010ff */
[----:B----4-:R-:W-:Y:S05]  /*3e10*/  @!P0 BRA `(.L_x_80) ;  /* 0xfffffffc00f08947 */ /* 0x010fea000383ffff */
[----:B------:R-:W-:Y:S05]  /*3e20*/  BRA `(.L_x_79) ;  /* 0x00000000000c7947 */ /* 0x000fea0003800000 */
.L_x_75:
[----:B------:R-:W-:-:S04]  /*3e30*/  UIADD3 UR5, UPT, UPT, UR7, 0x110, URZ ;  /* 0x0000011007057890 */ /* 0x000fc8000fffe0ff */
[----:B------:R-:W-:-:S09]  /*3e40*/  UPRMT UR5, UR4, 0x654, UR5 ;  /* 0x0000065404057896 */ /* 0x000fd20008000005 */
[----:B------:R-:W-:Y:S03]  /*3e50*/  SYNCS.ARRIVE.TRANS64.RED.A1T0 RZ, [UR5], RZ ;  /* 0x000000ffffff79a7 */ /* 0x000fe60008100405 */
.L_x_79:
[----:B-12---:R-:W-:Y:S01]  /*3e60*/  SHF.L.U32 R2, RZ, 0x1f, RZ ;  /* 0x0000001fff027819 */ /* 0x006fe200000006ff */
[----:B------:R-:W-:Y:S01]  /*3e70*/  UIADD3 UR5, UPT, UPT, UR7, 0x110, URZ ;  /* 0x0000011007057890 */ /* 0x000fe2000fffe0ff */
[----:B------:R-:W-:Y:S02]  /*3e80*/  PLOP3.LUT P0, PT, PT, PT, UP0, 0x80, 0x8 ;  /* 0x000000000008781c */ /* 0x000fe40003f0f008 */
[----:B------:R-:W1:Y:S02]  /*3e90*/  SYNCS.PHASECHK.TRANS64.TRYWAIT P1, [UR7+0x110], R2 ;  /* 0x00011002ff0075a7 */ /* 0x000e640008021107 */
[----:B-1----:R-:W-:Y:S09]  /*3ea0*/  @!P1 BRA `(.L_x_81) ;  /* 0x00000060000c9947 */ /* 0x002ff20003800000 */
.L_x_178:
[----:B------:R-:W-:Y:S01]  /*3eb0*/  @!UP0 UPRMT UR5, UR4, 0x654, UR5 ;  /* 0x0000065404058896 */ /* 0x000fe20008000005 */
[----:B------:R-:W-:Y:S02]  /*3ec0*/  UMOV UR8, 0xffff ;  /* 0x0000ffff00087882 */ /* 0x000fe40000000000 */
[----:B------:R-:W-:-:S06]  /*3ed0*/  UMOV UR4, 0x1 ;  /* 0x0000000100047882 */ /* 0x000fcc0000000000 */
[----:B------:R-:W-:Y:S01]  /*3ee0*/  @!P0 SYNCS.ARRIVE.TRANS64.RED.A1T0 RZ, [UR5], RZ ;  /* 0x000000ffffff89a7 */ /* 0x000fe20008100405 */
[----:B------:R-:W-:Y:S01]  /*3ef0*/  NOP ;  /* 0x0000000000007918 */ /* 0x000fe20000000000 */
[----:B-1----:R-:W1:Y:S01]  /*3f00*/  LDS R0, [UR6+0x14] ;  /* 0x00001406ff007984 */ /* 0x002e620008000800 */
[----:B------:R-:W-:-:S04]  /*3f10*/  ULOP3.LUT UR5, UR21, 0xffff, URZ, 0xc0, !UPT ;  /* 0x0000ffff15057892 */ /* 0x000fc8000f8ec0ff */
[----:B------:R-:W-:-:S04]  /*3f20*/  USHF.R.U32.HI UR5, URZ, 0x5, UR5 ;  /* 0x00000005ff057899 */ /* 0x000fc80008011605 */
[----:B------:R-:W-:Y:S02]  /*3f30*/  USHF.L.U32 UR8, UR8, UR5, URZ ;  /* 0x0000000508087299 */ /* 0x000fe400080006ff */
[----:B------:R-:W-:-:S04]  /*3f40*/  USHF.L.U32 UR4, UR4, UR5, URZ ;  /* 0x0000000504047299 */ /* 0x000fc800080006ff */
[----:B-1----:R-:W-:-:S04]  /*3f50*/  LOP3.LUT R0, R0, UR8, RZ, 0xc0, !PT ;  /* 0x0000000800007c12 */ /* 0x002fc8000f8ec0ff */
[----:B------:R-:W-:-:S13]  /*3f60*/  ISETP.NE.AND P0, PT, R0, UR8, PT ;  /* 0x0000000800007c0c */ /* 0x000fda000bf05270 */
[----:B------:R-:W-:Y:S05]  /*3f70*/  @P0 BRA `(.L_x_82) ;  /* 0x0000000000580947 */ /* 0x000fea0003800000 */
[----:B------:R-:W1:Y:S02]  /*3f80*/  LDS R0, [UR6+0x18] ;  /* 0x00001806ff007984 */ /* 0x000e640008000800 */
[----:B-1----:R-:W-:-:S04]  /*3f90*/  LOP3.LUT R0, R0, UR4, RZ, 0xc0, !PT ;  /* 0x0000000400007c12 */ /* 0x002fc8000f8ec0ff */
[----:B------:R-:W-:-:S13]  /*3fa0*/  ISETP.NE.AND P0, PT, R0, UR4, PT ;  /* 0x0000000400007c0c */ /* 0x000fda000bf05270 */
[----:B------:R-:W-:Y:S05]  /*3fb0*/  @P0 BRA `(.L_x_83) ;  /* 0x00000000003c0947 */ /* 0x000fea0003800000 */
[----:B------:R-:W1:Y:S01]  /*3fc0*/  S2R R2, SR_LANEID ;  /* 0x0000000000027919 */ /* 0x000e620000000000 */
[----:B------:R-:W-:Y:S01]  /*3fd0*/  ULOP3.LUT UR8, URZ, UR8, URZ, 0x33, !UPT ;  /* 0x00000008ff087292 */ /* 0x000fe2000f8e33ff */
[----:B------:R-:W-:Y:S02]  /*3fe0*/  VOTEU.ANY UR7, UPT, PT ;  /* 0x0000000000077886 */ /* 0x000fe400038e0100 */
[----:B------:R-:W-:-:S03]  /*3ff0*/  UFLO.U32 UR7, UR7 ;  /* 0x00000007000772bd */ /* 0x000fc600080e0000 */
[----:B------:R-:W-:-:S04]  /*4000*/  IMAD.U32 R0, RZ, RZ, UR8 ;  /* 0x00000008ff007e24 */ /* 0x000fc8000f8e00ff */
[----:B------:R2:W3:Y:S02]  /*4010*/  REDUX UR5, R0 ;  /* 0x00000000000573c4 */ /* 0x0004e40000000000 */
[----:B------:R1:W-:Y:S02]  /*4020*/  UTCATOMSWS.AND URZ, UR8 ;  /* 0x0000000800ff79e3 */ /* 0x0003e40008000000 */
[----:B-1----:R-:W-:Y:S02]  /*4030*/  ISETP.EQ.U32.AND P0, PT, R2, UR7, PT ;  /* 0x0000000702007c0c */ /* 0x002fe4000bf02070 */
[----:B--2---:R-:W-:Y:S02]  /*4040*/  LOP3.LUT R0, RZ, UR4, RZ, 0x33, !PT ;  /* 0x00000004ff007c12 */ /* 0x004fe4000f8e33ff */
[----:B---3--:R-:W-:Y:S02]  /*4050*/  MOV R2, UR5 ;  /* 0x0000000500027c02 */ /* 0x008fe40008000f00 */
[----:B------:R-:W1:Y:S07]  /*4060*/  REDUX UR4, R0 ;  /* 0x00000000000473c4 */ /* 0x000e6e0000000000 */
[----:B------:R2:W-:Y:S01]  /*4070*/  @P0 ATOMS.AND RZ, [UR6+0x14], R2 ;  /* 0x00001402ffff098c */ /* 0x0005e2000a800006 */
[----:B-1----:R-:W-:-:S05]  /*4080*/  IMAD.U32 R0, RZ, RZ, UR4 ;  /* 0x00000004ff007e24 */ /* 0x002fca000f8e00ff */
[----:B------:R2:W-:Y:S01]  /*4090*/  @P0 ATOMS.AND RZ, [UR6+0x18], R0 ;  /* 0x00001800ffff098c */ /* 0x0005e2000a800006 */
[----:B------:R-:W-:Y:S05]  /*40a0*/  BRA `(.L_x_84) ;  /* 0x0000000000147947 */ /* 0x000fea0003800000 */
.L_x_83:
[----:B------:R-:W-:Y:S02]  /*40b0*/  MOV R2, 0x40d0 ;  /* 0x000040d000027802 */ /* 0x000fe40000000f00 */
[----:B---345:R-:W-:Y:S05]  /*40c0*/  CALL.REL.NOINC `($__internal_0_$__cuda_sm10x_tcgen05_guardrail_trap_col_being_dealloced_not_returned_by_alloc) ;  /* 0x0000006000ec7944 */ /* 0x038fea0003c00000 */
[----:B------:R-:W-:Y:S05]  /*40d0*/  BRA `(.L_x_84) ;  /* 0x0000000000087947 */ /* 0x000fea0003800000 */
.L_x_82:
[----:B------:R-:W-:Y:S02]  /*40e0*/  MOV R2, 0x4100 ;  /* 0x0000410000027802 */ /* 0x000fe40000000f00 */
[----:B---345:R-:W-:Y:S05]  /*40f0*/  CALL.REL.NOINC `($__internal_2_$__cuda_sm10x_tcgen05_guardrail_trap_unallocated_columns_being_dealloced) ;  /* 0x0000006000f87944 */ /* 0x038fea0003c00000 */
.L_x_84:
[----:B------:R-:W-:Y:S01]  /*4100*/  NOP ;  /* 0x0000000000007918 */ /* 0x000fe20000000000 */
[----:B----4-:R-:W-:Y:S05]  /*4110*/  EXIT ;  /* 0x000000000000794d */ /* 0x010fea0003800000 */
.L_x_55:
[----:B------:R-:W-:-:S09]  /*4120*/  UISETP.NE.OR UP5, UPT, UR10, 0x3, !UP5 ;  /* 0x000000030a00788c */ /* 0x000fd2000efa5670 */
[----:B------:R-:W-:Y:S05]  /*4130*/  BRA.U UP5, `(.L_x_85) ;  /* 0x0000001105747547 */ /* 0x000fea000b800000 */
[----:B------:R-:W1:Y:S01]  /*4140*/  LDC R0, c[0x0][0xb30] ;  /* 0x0002cc00ff007b82 */ /* 0x000e620000000800 */
[----:B------:R-:W2:Y:S01]  /*4150*/  LDCU.64 UR8, c[0x0][0x888] ;  /* 0x00011100ff0877ac */ /* 0x000ea20008000a00 */
[----:B------:R-:W-:Y:S02]  /*4160*/  HFMA2 R27, -RZ, RZ, 0, 0 ;  /* 0x00000000ff1b7431 */ /* 0x000fe400000001ff */
[----:B------:R-:W-:Y:S01]  /*4170*/  IMAD.MOV.U32 R29, RZ, RZ, 0x1 ;  /* 0x00000001ff1d7424 */ /* 0x000fe200078e00ff */
[----:B------:R-:W-:Y:S01]  /*4180*/  MOV R25, 0x2000 ;  /* 0x0000200000197802 */ /* 0x000fe20000000f00 */
[----:B------:R-:W3:Y:S01]  /*4190*/  LDCU.64 UR4, c[0x0][0x890] ;  /* 0x00011200ff0477ac */ /* 0x000ee20008000a00 */
[----:B------:R-:W-:Y:S01]  /*41a0*/  IMAD.MOV.U32 R28, RZ, RZ, RZ ;  /* 0x000000ffff1c7224 */ /* 0x000fe200078e00ff */
[----:B------:R-:W4:Y:S01]  /*41b0*/  LDC R24, c[0x0][0x370] ;  /* 0x0000dc00ff187b82 */ /* 0x000f220000000800 */
[----:B------:R-:W-:Y:S01]  /*41c0*/  UMOV UR7, 0x400 ;  /* 0x0000040000077882 */ /* 0x000fe20000000000 */
[----:B------:R-:W-:-:S02]  /*41d0*/  UPLOP3.LUT UP1, UPT, UPT, UPT, UPT, 0x40, 0x4 ;  /* 0x000000000004789c */ /* 0x000fc40003f2e870 */
[----:B------:R-:W-:-:S04]  /*41e0*/  ULEA UR7, UR37, UR7, 0x18 ;  /* 0x0000000725077291 */ /* 0x000fc8000f8ec0ff */
[----:B------:R-:W4:Y:S01]  /*41f0*/  LDC R3, c[0x0][0xb0c] ;  /* 0x0002c300ff037b82 */ /* 0x000f220000000800 */
[----:B------:R-:W-:Y:S02]  /*4200*/  UIADD3 UR13, UPT, UPT, UR7, 0x58, URZ ;  /* 0x00000058070d7890 */ /* 0x000fe4000fffe0ff */
[----:B--2---:R-:W-:Y:S02]  /*4210*/  UISETP.NE.U32.AND UP3, UPT, UR8, URZ, UPT ;  /* 0x000000ff0800728c */ /* 0x004fe4000bf65070 */
[----:B------:R-:W-:Y:S02]  /*4220*/  UIADD3 UR41, UPT, UPT, UR7, 0x40, URZ ;  /* 0x0000004007297890 */ /* 0x000fe4000fffe0ff */
[----:B---3--:R-:W-:Y:S01]  /*4230*/  UISETP.NE.U32.AND UP4, UPT, UR4, URZ, UPT ;  /* 0x000000ff0400728c */ /* 0x008fe2000bf85070 */
[----:B------:R-:W2:Y:S01]  /*4240*/  LDC R18, c[0x0][0xb20] ;  /* 0x0002c800ff127b82 */ /* 0x000ea20000000800 */
[----:B-1----:R-:W-:Y:S01]  /*4250*/  ISETP.NE.AND P1, PT, R0, 0x1, PT ;  /* 0x000000010000780c */ /* 0x002fe20003f25270 */
[----:B------:R-:W-:-:S02]  /*4260*/  UISETP.NE.AND.EX UP3, UPT, UR9, URZ, UPT, UP3 ;  /* 0x000000ff0900728c */ /* 0x000fc4000bf65330 */
[----:B------:R-:W-:Y:S02]  /*4270*/  UIADD3 UR33, UPT, UPT, UR7, 0x48, URZ ;  /* 0x0000004807217890 */ /* 0x000fe4000fffe0ff */
[----:B------:R-:W-:Y:S02]  /*4280*/  UIADD3 UR25, UPT, UPT, UR7, 0x50, URZ ;  /* 0x0000005007197890 */ /* 0x000fe4000fffe0ff */
[----:B------:R-:W1:Y:S01]  /*4290*/  LDC.64 R30, c[0x0][0x348] ;  /* 0x0000d200ff1e7b82 */ /* 0x000e620000000a00 */
[----:B------:R-:W-:Y:S02]  /*42a0*/  UPRMT UR13, UR37, 0x654, UR13 ;  /* 0x00000654250d7896 */ /* 0x000fe4000800000d */
[----:B------:R-:W-:-:S05]  /*42b0*/  UISETP.NE.AND.EX UP4, UPT, UR5, URZ, UPT, UP4 ;  /* 0x000000ff0500728c */ /* 0x000fca000bf85340 */
[----:B------:R-:W3:Y:S08]  /*42c0*/  LDC.64 R16, c[0x0][0xb10] ;  /* 0x0002c400ff107b82 */ /* 0x000ef00000000a00 */
[----:B------:R-:W1:Y:S08]  /*42d0*/  LDC.64 R6, c[0x0][0xb18] ;  /* 0x0002c600ff067b82 */ /* 0x000e700000000a00 */
[----:B------:R-:W1:Y:S08]  /*42e0*/  LDC.64 R4, c[0x0][0xb28] ;  /* 0x0002ca00ff047b82 */ /* 0x000e700000000a00 */
[----:B--2-4-:R-:W1:Y:S02]  /*42f0*/  LDC R19, c[0x0][0x374] ;  /* 0x0000dd00ff137b82 */ /* 0x014e640000000800 */
.L_x_96:
[C---:B------:R-:W-:Y:S02]  /*4300*/  LEA R0, R28.reuse, UR7, 0x3 ;  /* 0x000000071c007c11 */ /* 0x040fe4000f8e18ff */
[----:B------:R-:W-:Y:S02]  /*4310*/  SHF.L.U32 R2, R27, 0x1f, RZ ;  /* 0x0000001f1b027819 */ /* 0x000fe400000006ff */
[----:B------:R-:W-:Y:S02]  /*4320*/  LEA R20, R28, UR7, 0x4 ;  /* 0x000000071c147c11 */ /* 0x000fe4000f8e20ff */
[----:B--2---:R-:W2:Y:S02]  /*4330*/  SYNCS.PHASECHK.TRANS64.TRYWAIT P0, [R0+URZ+0x90], R2 ;  /* 0x00009002000075a7 */ /* 0x004ea400080011ff */
[----:B--2---:R-:W-:Y:S05]  /*4340*/  @!P0 BRA `(.L_x_86) ;  /* 0x0000005800fc8947 */ /* 0x004fea0003800000 */
.L_x_179:
[----:B------:R-:W-:Y:S01]  /*4350*/  ISETP.GE.AND P0, PT, R40, 0x1, PT ;  /* 0x000000012800780c */ /* 0x000fe20003f06270 */
[----:B------:R-:W4:Y:S01]  /*4360*/  LDS.128 R20, [R20+0x120] ;  /* 0x0001200014147984 */ /* 0x000f220000000c00 */
[----:B--2---:R-:W-:Y:S01]  /*4370*/  VIADD R0, R0, 0xa0 ;  /* 0x000000a000007836 */ /* 0x004fe20000000000 */
[----:B------:R-:W-:Y:S01]  /*4380*/  @!PT LDS RZ, [RZ] ;  /* 0x00000000fffff984 */ /* 0x000fe20000000800 */
[----:B------:R-:W-:Y:S01]  /*4390*/  @!PT LDS RZ, [RZ] ;  /* 0x00000000fffff984 */ /* 0x000fe20000000800 */
[----:B------:R-:W-:Y:S01]  /*43a0*/  @!PT LDS RZ, [RZ] ;  /* 0x00000000fffff984 */ /* 0x000fe20000000800 */
[----:B------:R-:W-:Y:S01]  /*43b0*/  @!PT LDS RZ, [RZ] ;  /* 0x00000000fffff984 */ /* 0x000fe20000000800 */
[----:B------:R2:W-:Y:S06]  /*43c0*/  MEMBAR.ALL.CTA ;  /* 0x0000000000007992 */ /* 0x0005ec0000008000 */
[----:B--2---:R-:W2:Y:S01]  /*43d0*/  FENCE.VIEW.ASYNC.S ;  /* 0x00000000000073c6 */ /* 0x004ea20000000000 */
[----:B------:R-:W-:Y:S04]  /*43e0*/  PRMT R0, RZ, 0x654, R0 ;  /* 0x00000654ff007816 */ /* 0x000fe80000000000 */
[----:B--2---:R2:W-:Y:S01]  /*43f0*/  SYNCS.ARRIVE.TRANS64.RED.A1T0 RZ, [R0+URZ], RZ ;  /* 0x000000ff00ff79a7 */ /* 0x0045e200081004ff */
[----:B----4-:R-:W-:Y:S11]  /*4400*/  LOP3.LUT P3, RZ, R22, 0x1, RZ, 0xc0, !PT ;  /* 0x0000000116ff7812 */ /* 0x010ff6000786c0ff */
[----:B------:R-:W-:Y:S02]  /*4410*/  @!UPT UIADD3 URZ, UPT, UPT, URZ, URZ, URZ ;  /* 0x000000fffffff290 */ /* 0x000fe4000fffe0ff */
[----:B------:R-:W-:Y:S02]  /*4420*/  @P3 MOV R11, R20 ;  /* 0x00000014000b3202 */ /* 0x000fe40000000f00 */
[----:B------:R-:W-:Y:S01]  /*4430*/  @P3 LOP3.LUT R10, R21, 0xffff, RZ, 0xc0, !PT ;  /* 0x0000ffff150a3812 */ /* 0x000fe200078ec0ff */
[----:B--2---:R-:W-:Y:S06]  /*4440*/  @!P0 BRA `(.L_x_87) ;  /* 0x0000000000a48947 */ /* 0x004fec0003800000 */
[-C--:B-1----:R-:W-:Y:S01]  /*4450*/  IMAD.HI.U32 R0, R19, R7.reuse, RZ ;  /* 0x0000000713007227 */ /* 0x082fe200078e00ff */
[----:B------:R-:W-:Y:S02]  /*4460*/  ISETP.NE.AND P0, PT, R6, 0x1, PT ;  /* 0x000000010600780c */ /* 0x000fe40003f05270 */
[----:B------:R-:W-:Y:S01]  /*4470*/  ISETP.NE.AND P2, PT, R40, 0x1, PT ;  /* 0x000000012800780c */ /* 0x000fe20003f45270 */
[----:B---3--:R-:W-:Y:S01]  /*4480*/  IMAD.HI.U32 R9, R24, R16, RZ ;  /* 0x0000001018097227 */ /* 0x008fe200078e00ff */
[----:B------:R-:W-:Y:S02]  /*4490*/  SHF.R.U32.HI R0, RZ, R18, R0 ;  /* 0x00000012ff007219 */ /* 0x000fe40000011600 */
[----:B------:R-:W-:Y:S01]  /*44a0*/  ISETP.NE.AND P4, PT, R3, 0x1, PT ;  /* 0x000000010300780c */ /* 0x000fe20003f85270 */
[----:B------:R-:W-:Y:S01]  /*44b0*/  IMAD.HI.U32 R13, R10, R7, RZ ;  /* 0x000000070a0d7227 */ /* 0x000fe200078e00ff */
[----:B------:R-:W-:Y:S02]  /*44c0*/  SHF.R.U32.HI R9, RZ, R17, R9 ;  /* 0x00000011ff097219 */ /* 0x000fe40000011609 */
[----:B------:R-:W-:Y:S01]  /*44d0*/  SEL R0, R19, R0, !P0 ;  /* 0x0000000013007207 */ /* 0x000fe20004000000 */
[----:B------:R-:W-:Y:S01]  /*44e0*/  IMAD.HI.U32 R12, R11, R16, RZ ;  /* 0x000000100b0c7227 */ /* 0x000fe200078e00ff */
[----:B------:R-:W-:Y:S03]  /*44f0*/  SEL R9, R24, R9, !P4 ;  /* 0x0000000918097207 */ /* 0x000fe60006000000 */
[-C--:B------:R-:W-:Y:S01]  /*4500*/  IMAD.HI.U32 R8, R0, R4.reuse, RZ ;  /* 0x0000000400087227 */ /* 0x080fe200078e00ff */
[----:B------:R-:W-:Y:S03]  /*4510*/  SHF.R.U32.HI R12, RZ, R17, R12 ;  /* 0x00000011ff0c7219 */ /* 0x000fe6000001160c */
[----:B------:R-:W-:Y:S01]  /*4520*/  IMAD.HI.U32 R2, R9, R4, RZ ;  /* 0x0000000409027227 */ /* 0x000fe200078e00ff */
[-C--:B------:R-:W-:Y:S02]  /*4530*/  @P2 SHF.R.U32.HI R0, RZ, R5.reuse, R8 ;  /* 0x00000005ff002219 */ /* 0x080fe40000011608 */
[----:B------:R-:W-:Y:S02]  /*4540*/  SHF.R.U32.HI R8, RZ, R18, R13 ;  /* 0x00000012ff087219 */ /* 0x000fe4000001160d */
[----:B------:R-:W-:Y:S01]  /*4550*/  @P2 SHF.R.U32.HI R9, RZ, R5, R2 ;  /* 0x00000005ff092219 */ /* 0x000fe20000011602 */
[----:B------:R-:W-:Y:S01]  /*4560*/  IMAD R0, R40, R0, RZ ;  /* 0x0000000028007224 */ /* 0x000fe200078e02ff */
[----:B------:R-:W-:Y:S02]  /*4570*/  SEL R8, R10, R8, !P0 ;  /* 0x000000080a087207 */ /* 0x000fe40004000000 */
[----:B------:R-:W-:Y:S01]  /*4580*/  SEL R2, R11, R12, !P4 ;  /* 0x0000000c0b027207 */ /* 0x000fe20006000000 */
[----:B------:R-:W-:Y:S01]  /*4590*/  IMAD R12, R40, R9, RZ ;  /* 0x00000009280c7224 */ /* 0x000fe200078e02ff */
[C---:B------:R-:W-:Y:S01]  /*45a0*/  ISETP.GE.AND P0, PT, R8.reuse, R0, PT ;  /* 0x000000000800720c */ /* 0x040fe20003f06270 */
[----:B------:R-:W-:Y:S03]  /*45b0*/  IMAD.HI.U32 R0, R8, R4, RZ ;  /* 0x0000000408007227 */ /* 0x000fe600078e00ff */
[----:B------:R-:W-:Y:S02]  /*45c0*/  ISETP.GE.OR P0, PT, R2, R12, P0 ;  /* 0x0000000c0200720c */ /* 0x000fe40000706670 */
[-C--:B------:R-:W-:Y:S04]  /*45d0*/  SHF.R.U32.HI R0, RZ, R5.reuse, R0 ;  /* 0x00000005ff007219 */ /* 0x080fe80000011600 */
[----:B------:R-:W-:Y:S05]  /*45e0*/  SEL R13, R8, R0, !P2 ;  /* 0x00000000080d7207 */ /* 0x000fea0005000000 */
[----:B------:R-:W-:Y:S02]  /*45f0*/  IMAD.MOV R12, RZ, RZ, -R13 ;  /* 0x000000ffff0c7224 */ /* 0x000fe400078e0a0d */
[----:B------:R-:W-:Y:S04]  /*4600*/  @!P0 IMAD.HI.U32 R0, R2, R4, RZ ;  /* 0x0000000402008227 */ /* 0x000fe800078e00ff */
[----:B------:R-:W-:Y:S01]  /*4610*/  IMAD R12, R40, R12, R8 ;  /* 0x0000000c280c7224 */ /* 0x000fe200078e0208 */
[----:B------:R-:W-:Y:S04]  /*4620*/  @!P0 SHF.R.U32.HI R0, RZ, R5, R0 ;  /* 0x00000005ff008219 */ /* 0x000fe80000011600 */
[----:B------:R-:W-:Y:S04]  /*4630*/  @!P0 SEL R0, R2, R0, !P2 ;  /* 0x0000000002008207 */ /* 0x000fe80005000000 */
[----:B------:R-:W-:Y:S01]  /*4640*/  @!P0 IADD3 R13, PT, PT, R13, -R0, RZ ;  /* 0x800000000d0d8210 */ /* 0x000fe20007ffe0ff */
[----:B------:R-:W-:Y:S01]  /*4650*/  @!P0 IMAD R0, R9, R12, R0 ;  /* 0x0000000c09008224 */ /* 0x000fe200078e0200 */
[----:B------:R-:W-:Y:S01]  /*4660*/  IADD3 R9, PT, PT, -R8, RZ, RZ ;  /* 0x000000ff08097210 */ /* 0x000fe20007ffe1ff */
[--C-:B------:R-:W-:Y:S02]  /*4670*/  IMAD.MOV R12, RZ, RZ, -R2.reuse ;  /* 0x000000ffff0c7224 */ /* 0x100fe400078e0a02 */
[----:B------:R-:W-:Y:S02]  /*4680*/  @!P0 IMAD R8, R13, R40, R2 ;  /* 0x000000280d088224 */ /* 0x000fe400078e0202 */
[----:B------:R-:W-:Y:S02]  /*4690*/  @!P0 IMAD.MOV.U32 R2, RZ, RZ, R0 ;  /* 0x000000ffff028224 */ /* 0x000fe400078e0000 */
[----:B------:R-:W-:Y:S02]  /*46a0*/  IMAD R11, R3, R12, R11 ;  /* 0x0000000c030b7224 */ /* 0x000fe400078e020b */
[----:B------:R-:W-:Y:S02]  /*46b0*/  IMAD R10, R6, R9, R10 ;  /* 0x00000009060a7224 */ /* 0x000fe400078e020a */
[----:B------:R-:W-:Y:S02]  /*46c0*/  IMAD R11, R2, R3, R11 ;  /* 0x00000003020b7224 */ /* 0x000fe400078e020b */
[----:B------:R-:W-:Y:S02]  /*46d0*/  IMAD R10, R8, R6, R10 ;  /* 0x00000006080a7224 */ /* 0x000fe400078e020a */
.L_x_87:
[----:B------:R-:W-:Y:S05]  /*46e0*/  BRA.U UP1, `(.L_x_88) ;  /* 0x0000000101107547 */ /* 0x000fea000b800000 */
[----:B------:R-:W-:Y:S04]  /*46f0*/  MOV R2, UR6 ;  /* 0x0000000600027c02 */ /* 0x000fe80008000f00 */
[----:B------:R-:W-:Y:S04]  /*4700*/  SHF.L.U32 R2, R2, 0x1f, RZ ;  /* 0x0000001f02027819 */ /* 0x000fe800000006ff */
[----:B------:R-:W2:Y:S02]  /*4710*/  SYNCS.PHASECHK.TRANS64.TRYWAIT P0, [UR7+0x88], R2 ;  /* 0x00008802ff0075a7 */ /* 0x000ea40008001107 */
[----:B--2---:R-:W-:Y:S05]  /*4720*/  @!P0 BRA `(.L_x_89) ;  /* 0x0000005800188947 */ /* 0x004fea0003800000 */
.L_x_88:
[----:B------:R-:W-:Y:S02]  /*4730*/  R2UR UR42, R15 ;  /* 0x000000000f2a72ca */ /* 0x000fe400000e0000 */
[----:B------:R-:W-:Y:S02]  /*4740*/  R2UR UR43, R14 ;  /* 0x000000000e2b72ca */ /* 0x000fe400000e0000 */
[----:B------:R-:W-:Y:S02]  /*4750*/  ISETP.NE.U32.AND P2, PT, RZ, UR4, PT ;  /* 0x00000004ff007c0c */ /* 0x000fe4000bf45070 */
[----:B------:R-:W-:Y:S02]  /*4760*/  SHF.L.U32 R14, R29, 0x1f, RZ ;  /* 0x0000001f1d0e7819 */ /* 0x000fe400000006ff */
[----:B------:R-:W-:Y:S05]  /*4770*/  ISETP.NE.AND.EX P2, PT, RZ, UR5, PT, P2 ;  /* 0x00000005ff007c0c */ /* 0x000fea000bf45320 */
[----:B------:R-:W-:Y:S02]  /*4780*/  USHF.L.U32 UR42, UR42, 0x8, URZ ;  /* 0x000000082a2a7899 */ /* 0x000fe400080006ff */
[----:B------:R-:W-:Y:S01]  /*4790*/  USHF.L.U32 UR43, UR43, 0x6, URZ ;  /* 0x000000062b2b7899 */ /* 0x000fe200080006ff */
[----:B------:R-:W-:Y:S11]  /*47a0*/  BRA.U !UP4, `(.L_x_90) ;  /* 0x000000010c347547 */ /* 0x000ff6000b800000 */
[----:B------:R-:W-:Y:S01]  /*47b0*/  UPLOP3.LUT UP0, UPT, UPT, UPT, UP3, 0x80, 0x8 ;  /* 0x000000000008789c */ /* 0x000fe20003f0f030 */
[----:B--2---:R-:W-:Y:S02]  /*47c0*/  HFMA2 R0, -RZ, RZ, 0, 5.9604644775390625e-08 ;  /* 0x00000001ff007431 */ /* 0x004fe400000001ff */
[----:B------:R-:W-:Y:S03]  /*47d0*/  IMAD.MOV.U32 R92, RZ, RZ, 0x1 ;  /* 0x00000001ff5c7424 */ /* 0x000fe600078e00ff */
[----:B------:R-:W-:Y:S05]  /*47e0*/  PLOP3.LUT P0, PT, PT, PT, UP0, 0x80, 0x8 ;  /* 0x000000000008781c */ /* 0x000fea0003f0f008 */
[----:B------:R-:W2:Y:S01]  /*47f0*/  @UP0 LDCU.64 UR10, c[0x0][0x888] ;  /* 0x00011100ff0a07ac */ /* 0x000ea20008000a00 */
[----:B------:R-:W-:Y:S07]  /*4800*/  @UP0 UIMAD UR8, UR36, UR4, URZ ;  /* 0x00000004240802a4 */ /* 0x000fee000f8e02ff */
[----:B------:R-:W-:Y:S01]  /*4810*/  @!P0 PRMT R92, R0, 0x7610, R92 ;  /* 0x00007610005c8816 */ /* 0x000fe2000000005c */
[----:B--2---:R-:W-:Y:S03]  /*4820*/  @UP0 UIMAD.WIDE UR10, UR8, 0x4, UR10 ;  /* 0x00000004080a08a5 */ /* 0x004fe6000f8e020a */
[----:B------:R-:W2:Y:S03]  /*4830*/  @!UP0 LDCU UR8, c[0x0][0x880] ;  /* 0x00011000ff0887ac */ /* 0x000ea60008000800 */
[----:B------:R-:W-:Y:S01]  /*4840*/  IMAD.U32 R8, RZ, RZ, UR10 ;  /* 0x0000000aff087e24 */ /* 0x000fe2000f8e00ff */
[----:B------:R-:W-:Y:S05]  /*4850*/  MOV R9, UR11 ;  /* 0x0000000b00097c02 */ /* 0x000fea0008000f00 */
[----:B-----5:R4:W5:Y:S02]  /*4860*/  @P0 LDG.E R49, desc[UR46][R8.64] ;  /* 0x0000002e08310981 */ /* 0x020964000c1e1900 */
[----:B--2-4-:R-:W-:Y:S07]  /*4870*/  @!P0 IMAD.U32 R49, RZ, RZ, UR8 ;  /* 0x00000008ff318e24 */ /* 0x014fee000f8e00ff */
.L_x_90:
[----:B-----5:R-:W-:Y:S01]  /*4880*/  @!P2 FSETP.EQ.AND P0, PT, R49, RZ, PT ;  /* 0x000000ff3100a20b */ /* 0x020fe20003f02000 */
[----:B------:R-:W-:Y:S01]  /*4890*/  @!UPT UIADD3 URZ, UPT, UPT, URZ, URZ, URZ ;  /* 0x000000fffffff290 */ /* 0x000fe2000fffe0ff */
[----:B------:R-:W-:Y:S11]  /*48a0*/  @!P2 BRA `(.L_x_91) ;  /* 0x000000000014a947 */ /* 0x000ff60003800000 */
[----:B------:R-:W-:Y:S02]  /*48b0*/  LOP3.LUT P2, RZ, R92, 0xff, RZ, 0xc0, !PT ;  /* 0x000000ff5cff7812 */ /* 0x000fe4000784c0ff */
[----:B------:R-:W-:Y:S04]  /*48c0*/  PLOP3.LUT P0, PT, PT, PT, UP0, 0x80, 0x8 ;  /* 0x000000000008781c */ /* 0x000fe80003f0f008 */
[----:B------:R-:W-:Y:S07]  /*48d0*/  PLOP3.LUT P0, PT, P0, PT, PT, 0x8, 0x80 ;  /* 0x000000000080781c */ /* 0x000fee000070e170 */
[----:B------:R-:W-:Y:S11]  /*48e0*/  @P2 FSETP.EQ.AND P0, PT, R49, RZ, PT ;  /* 0x000000ff3100220b */ /* 0x000ff60003f02000 */
[----:B------:R-:W-:Y:S02]  /*48f0*/  @!UPT UIADD3 URZ, UPT, UPT, URZ, URZ, URZ ;  /* 0x000000fffffff290 */ /* 0x000fe4000fffe0ff */
.L_x_91:
[----:B------:R-:W4:Y:S01]  /*4900*/  SYNCS.PHASECHK.TRANS64.TRYWAIT P2, [UR7+0x60], R14 ;  /* 0x0000600eff0075a7 */ /* 0x000f220008041107 */
[----:B------:R-:W-:Y:S04]  /*4910*/  ELECT P4, URZ, PT ;  /* 0x0000000000ff782f */ /* 0x000fe80003880000 */
[----:B------:R-:W-:Y:S11]  /*4920*/  PLOP3.LUT P4, PT, P0, P4, PT, 0xf2, 0x2f ;  /* 0x00000000002f781c */ /* 0x000ff60000789e72 */
[----:B------:R-:W-:Y:S02]  /*4930*/  @!UPT UIADD3 URZ, UPT, UPT, URZ, URZ, URZ ;  /* 0x000000fffffff290 */ /* 0x000fe4000fffe0ff */
[----:B-1----:R-:W-:Y:S05]  /*4940*/  @!P4 IADD3 R8, P0, PT, R30, 0x580, RZ ;  /* 0x000005801e08c810 */ /* 0x002fea0007f1e0ff */
[----:B--2---:R-:W-:Y:S01]  /*4950*/  @!P4 IMAD.X R2, RZ, RZ, R31, P0 ;  /* 0x000000ffff02c224 */ /* 0x004fe200000e061f */
[----:B----4-:R-:W-:Y:S07]  /*4960*/  @!P2 BRA `(.L_x_92) ;  /* 0x0000005400a0a947 */ /* 0x010fee0003800000 */
.L_x_182:
[----:B------:R-:W-:Y:S01]  /*4970*/  @!P4 R2UR UR9, R8 ;  /* 0x000000000809c2ca */ /* 0x000fe200000e0000 */
[----:B------:R-:W-:Y:S01]  /*4980*/  VOTEU.ALL UP1, P4 ;  /* 0x0000000000ff7886 */ /* 0x000fe20002020000 */
[----:B------:R-:W-:Y:S01]  /*4990*/  @!P4 R2UR UR8, R2 ;  /* 0x000000000208c2ca */ /* 0x000fe200000e0000 */
[----:B------:R-:W-:Y:S01]  /*49a0*/  VOTEU.ALL UP2, P4 ;  /* 0x0000000000ff7886 */ /* 0x000fe20002040000 */
[----:B------:R-:W-:Y:S01]  /*49b0*/  UMOV UR16, 0x0 ;  /* 0x0000000000107882 */ /* 0x000fe20000000000 */
[----:B------:R-:W-:Y:S01]  /*49c0*/  UMOV UR17, 0x10000000 ;  /* 0x1000000000117882 */ /* 0x000fe20000000000 */
[----:B------:R-:W-:Y:S01]  /*49d0*/  @!UP1 UIADD3 UR40, UPT, UPT, UR7, 0x200, URZ ;  /* 0x0000020007289890 */ /* 0x000fe2000fffe0ff */
[----:B-1----:R-:W-:Y:S01]  /*49e0*/  @!P4 IMAD.MOV.U32 R0, RZ, RZ, 0x2000 ;  /* 0x00002000ff00c424 */ /* 0x002fe200078e00ff */
[----:B------:R-:W-:Y:S01]  /*49f0*/  UMOV UR44, UR36 ;  /* 0x00000024002c7c82 */ /* 0x000fe20008000000 */
[----:B------:R-:W-:Y:S01]  /*4a00*/  @!UP1 UIADD3 UR10, UPT, UPT, UR42, 0x80, URZ ;  /* 0x000000802a0a9890 */ /* 0x000fe2000fffe0ff */
[----:B------:R-:W-:Y:S01]  /*4a10*/  UMOV UR11, UR43 ;  /* 0x0000002b000b7c82 */ /* 0x000fe20008000000 */
[----:B------:R-:W-:Y:S02]  /*4a20*/  UMOV UR12, UR36 ;  /* 0x00000024000c7c82 */ /* 0x000fe40008000000 */
[----:B------:R-:W-:Y:S01]  /*4a30*/  IMAD.U32 R8, RZ, RZ, UR9 ;  /* 0x00000009ff087e24 */ /* 0x000fe2000f8e00ff */
[----:B------:R-:W-:Y:S01]  /*4a40*/  UMOV UR9, UR41 ;  /* 0x0000002900097c82 */ /* 0x000fe20008000000 */
[----:B------:R-:W-:Y:S01]  /*4a50*/  IMAD.U32 R9, RZ, RZ, UR8 ;  /* 0x00000008ff097e24 */ /* 0x000fe2000f8e00ff */
[----:B------:R-:W-:Y:S02]  /*4a60*/  @!UP1 UIADD3 UR8, UPT, UPT, UR7, 0x1200, URZ ;  /* 0x0000120007089890 */ /* 0x000fe4000fffe0ff */
[----:B------:R-:W-:Y:S01]  /*4a70*/  @!P4 R2UR UR18, R8 ;  /* 0x000000000812c2ca */ /* 0x000fe200000e0000 */
[----:B------:R-:W-:Y:S01]  /*4a80*/  VOTEU.ALL UP1, P4 ;  /* 0x0000000000ff7886 */ /* 0x000fe20002020000 */
[----:B------:R-:W-:Y:S01]  /*4a90*/  @!P4 R2UR UR19, R9 ;  /* 0x000000000913c2ca */ /* 0x000fe200000e0000 */
[----:B------:R-:W-:Y:S01]  /*4aa0*/  UPRMT UR14, UR37, 0x654, UR41 ;  /* 0x00000654250e7896 */ /* 0x000fe20008000029 */
[----:B------:R-:W-:Y:S05]  /*4ab0*/  @!P4 IADD3 R8, P0, PT, R30, 0x580, RZ ;  /* 0x000005801e08c810 */ /* 0x000fea0007f1e0ff */
[----:B------:R-:W-:Y:S06]  /*4ac0*/  @!P4 IMAD.X R2, RZ, RZ, R31, P0 ;  /* 0x000000ffff02c224 */ /* 0x000fec00000e061f */
[----:B------:R1:W-:Y:S01]  /*4ad0*/  @!UP2 UTMALDG.3D [UR40], [UR18], desc[UR16] ;  /* 0x000010281200a5b4 */ /* 0x0003e20008011000 */
[----:B------:R1:W-:Y:S01]  /*4ae0*/  @!UP1 UTMALDG.3D [UR8], [UR18], desc[UR16] ;  /* 0x00001008120095b4 */ /* 0x0003e20008011000 */
[----:B------:R1:W-:Y:S01]  /*4af0*/  @!P4 SYNCS.ARRIVE.TRANS64.RED.A0TR RZ, [UR7+0x40], R0 ;  /* 0x00004000ffffc9a7 */ /* 0x0003e20008300407 */
[----:B------:R-:W-:Y:S01]  /*4b00*/  SYNCS.ARRIVE.TRANS64.RED.A1T0 RZ, [UR14], RZ ;  /* 0x000000ffffff79a7 */ /* 0x000fe2000810040e */
[----:B------:R-:W2:Y:S02]  /*4b10*/  SYNCS.PHASECHK.TRANS64.TRYWAIT P2, [UR7+0x68], R14 ;  /* 0x0000680eff0075a7 */ /* 0x000ea40008041107 */
[----:B-12---:R-:W-:Y:S05]  /*4b20*/  @!P2 BRA `(.L_x_93) ;  /* 0x000000540048a947 */ /* 0x006fea0003800000 */
.L_x_184:
        /* <DEDUP_REMOVED lines=8> */
[----:B------:R-:W-:Y:S01]  /*4bb0*/  @!UP1 UIADD3 UR32, UPT, UPT, UR7, 0x2200, URZ ;  /* 0x0000220007209890 */ /* 0x000fe2000fffe0ff */
[----:B------:R-:W-:Y:S01]  /*4bc0*/  UMOV UR35, UR43 ;  /* 0x0000002b00237c82 */ /* 0x000fe20008000000 */
[----:B------:R-:W-:Y:S03]  /*4bd0*/  @!UP1 UIADD3 UR10, UPT, UPT, UR42, 0xa0, URZ ;  /* 0x000000a02a0a9890 */ /* 0x000fe6000fffe0ff */
[----:B------:R-:W-:Y:S01]  /*4be0*/  IMAD.U32 R8, RZ, RZ, UR9 ;  /* 0x00000009ff087e24 */ /* 0x000fe2000f8e00ff */
[----:B------:R-:W-:Y:S01]  /*4bf0*/  UMOV UR9, UR33 ;  /* 0x0000002100097c82 */ /* 0x000fe20008000000 */
[----:B------:R-:W-:Y:S01]  /*4c00*/  IMAD.U32 R9, RZ, RZ, UR8 ;  /* 0x00000008ff097e24 */ /* 0x000fe2000f8e00ff */
[----:B------:R-:W-:Y:S02]  /*4c10*/  @!UP1 UIADD3 UR8, UPT, UPT, UR7, 0x3200, URZ ;  /* 0x0000320007089890 */ /* 0x000fe4000fffe0ff */
[----:B------:R-:W-:Y:S01]  /*4c20*/  @!P4 R2UR UR18, R8 ;  /* 0x000000000812c2ca */ /* 0x000fe200000e0000 */
[----:B------:R-:W-:Y:S01]  /*4c30*/  VOTEU.ALL UP1, P4 ;  /* 0x0000000000ff7886 */ /* 0x000fe20002020000 */
[----:B------:R-:W-:Y:S01]  /*4c40*/  @!P4 R2UR UR19, R9 ;  /* 0x000000000913c2ca */ /* 0x000fe200000e0000 */
[----:B------:R-:W-:Y:S01]  /*4c50*/  UMOV UR11, UR43 ;  /* 0x0000002b000b7c82 */ /* 0x000fe20008000000 */
[----:B------:R-:W-:Y:S01]  /*4c60*/  UMOV UR12, UR36 ;  /* 0x00000024000c7c82 */ /* 0x000fe20008000000 */
[----:B------:R-:W-:Y:S01]  /*4c70*/  UPRMT UR14, UR37, 0x654, UR33 ;  /* 0x00000654250e7896 */ /* 0x000fe20008000021 */
[----:B------:R-:W-:Y:S05]  /*4c80*/  @!P4 IADD3 R8, P0, PT, R30, 0x580, RZ ;  /* 0x000005801e08c810 */ /* 0x000fea0007f1e0ff */
[----:B------:R-:W-:Y:S04]  /*4c90*/  @!P4 IMAD.X R2, RZ, RZ, R31, P0 ;  /* 0x000000ffff02c224 */ /* 0x000fe800000e061f */
[----:B------:R1:W-:Y:S01]  /*4ca0*/  @!UP2 UTMALDG.3D [UR32], [UR18], desc[UR16] ;  /* 0x000010201200a5b4 */ /* 0x0003e20008011000 */
[----:B------:R1:W-:Y:S01]  /*4cb0*/  @!UP1 UTMALDG.3D [UR8], [UR18], desc[UR16] ;  /* 0x00001008120095b4 */ /* 0x0003e20008011000 */
[----:B------:R1:W-:Y:S01]  /*4cc0*/  @!P4 SYNCS.ARRIVE.TRANS64.RED.A0TR RZ, [UR7+0x48], R0 ;  /* 0x00004800ffffc9a7 */ /* 0x0003e20008300407 */
[----:B------:R-:W-:Y:S01]  /*4cd0*/  SYNCS.ARRIVE.TRANS64.RED.A1T0 RZ, [UR14], RZ ;  /* 0x000000ffffff79a7 */ /* 0x000fe2000810040e */
[----:B------:R-:W2:Y:S02]  /*4ce0*/  SYNCS.PHASECHK.TRANS64.TRYWAIT P2, [UR7+0x70], R14 ;  /* 0x0000700eff0075a7 */ /* 0x000ea40008041107 */
[----:B-12---:R-:W-:Y:S05]  /*4cf0*/  @!P2 BRA `(.L_x_94) ;  /* 0x0000005000eca947 */ /* 0x006fea0003800000 */
.L_x_186:
[----:B------:R-:W2:Y:S01]  /*4d00*/  LDC.64 R12, c[0x0][0xb18] ;  /* 0x0002c600ff0c7b82 */ /* 0x000ea20000000a00 */
[----:B------:R-:W-:Y:S01]  /*4d10*/  @!P4 R2UR UR8, R2 ;  /* 0x000000000208c2ca */ /* 0x000fe200000e0000 */
[----:B------:R-:W-:Y:S01]  /*4d20*/  VOTEU.ALL UP1, P4 ;  /* 0x0000000000ff7886 */ /* 0x000fe20002020000 */
[----:B------:R-:W-:Y:S01]  /*4d30*/  @!P4 R2UR UR9, R8 ;  /* 0x000000000809c2ca */ /* 0x000fe200000e0000 */
[----:B------:R-:W-:Y:S01]  /*4d40*/  VOTEU.ALL UP2, P4 ;  /* 0x0000000000ff7886 */ /* 0x000fe20002040000 */
[----:B------:R-:W-:Y:S03]  /*4d50*/  UMOV UR16, 0x0 ;  /* 0x0000000000107882 */ /* 0x000fe60000000000 */
[----:B------:R-:W4:Y:S01]  /*4d60*/  @!P1 LDC R2, c[0x0][0xb0c] ;  /* 0x0002c300ff029b82 */ /* 0x000f220000000800 */
[----:B------:R-:W-:Y:S01]  /*4d70*/  @!UP1 UIADD3 UR26, UPT, UPT, UR42, 0x40, URZ ;  /* 0x000000402a1a9890 */ /* 0x000fe2000fffe0ff */
[----:B-1----:R-:W-:Y:S01]  /*4d80*/  @!P4 IMAD.MOV.U32 R0, RZ, RZ, 0x2000 ;  /* 0x00002000ff00c424 */ /* 0x002fe200078e00ff */
[----:B------:R-:W-:Y:S01]  /*4d90*/  @!UP1 UIADD3 UR24, UPT, UPT, UR7, 0x4200, URZ ;  /* 0x0000420007189890 */ /* 0x000fe2000fffe0ff */
[----:B------:R-:W-:Y:S01]  /*4da0*/  @P3 SHF.R.U32.HI R26, RZ, 0x10, R21 ;  /* 0x00000010ff1a3819 */ /* 0x000fe20000011615 */
[----:B------:R-:W-:Y:S01]  /*4db0*/  UMOV UR17, 0x10000000 ;  /* 0x1000000000117882 */ /* 0x000fe20000000000 */
[----:B------:R-:W-:Y:S01]  /*4dc0*/  UMOV UR27, UR43 ;  /* 0x0000002b001b7c82 */ /* 0x000fe20008000000 */
[----:B------:R-:W-:Y:S01]  /*4dd0*/  UMOV UR28, UR36 ;  /* 0x00000024001c7c82 */ /* 0x000fe20008000000 */
[----:B------:R-:W-:Y:S01]  /*4de0*/  IMAD.U32 R9, RZ, RZ, UR8 ;  /* 0x00000008ff097e24 */ /* 0x000fe2000f8e00ff */
[----:B------:R-:W-:Y:S01]  /*4df0*/  @!UP1 UIADD3 UR10, UPT, UPT, UR42, 0xc0, URZ ;  /* 0x000000c02a0a9890 */ /* 0x000fe2000fffe0ff */
[----:B------:R-:W-:Y:S01]  /*4e00*/  IMAD.U32 R8, RZ, RZ, UR9 ;  /* 0x00000009ff087e24 */ /* 0x000fe2000f8e00ff */
[----:B------:R-:W-:Y:S01]  /*4e10*/  @!UP1 UIADD3 UR8, UPT, UPT, UR7, 0x5200, URZ ;  /* 0x0000520007089890 */ /* 0x000fe2000fffe0ff */
[----:B------:R-:W-:Y:S01]  /*4e20*/  VIADD R28, R28, 0x1 ;  /* 0x000000011c1c7836 */ /* 0x000fe20000000000 */
[----:B------:R-:W-:Y:S01]  /*4e30*/  @!P4 R2UR UR19, R9 ;  /* 0x000000000913c2ca */ /* 0x000fe200000e0000 */
[----:B------:R-:W-:Y:S01]  /*4e40*/  VOTEU.ALL UP1, P4 ;  /* 0x0000000000ff7886 */ /* 0x000fe20002020000 */
[----:B------:R-:W-:Y:S01]  /*4e50*/  @!P4 R2UR UR18, R8 ;  /* 0x000000000812c2ca */ /* 0x000fe200000e0000 */
[----:B------:R-:W-:Y:S01]  /*4e60*/  UMOV UR9, UR25 ;  /* 0x0000001900097c82 */ /* 0x000fe20008000000 */
[----:B------:R-:W1:Y:S01]  /*4e70*/  LDC.64 R8, c[0x0][0xb10] ;  /* 0x0002c400ff087b82 */ /* 0x000e620000000a00 */
[----:B------:R-:W-:Y:S01]  /*4e80*/  UMOV UR11, UR43 ;  /* 0x0000002b000b7c82 */ /* 0x000fe20008000000 */
[----:B------:R-:W-:Y:S01]  /*4e90*/  UMOV UR12, UR36 ;  /* 0x00000024000c7c82 */ /* 0x000fe20008000000 */
[----:B------:R-:W-:Y:S08]  /*4ea0*/  UPRMT UR14, UR37, 0x654, UR25 ;  /* 0x00000654250e7896 */ /* 0x000ff00008000019 */
[----:B------:R1:W-:Y:S01]  /*4eb0*/  @!UP2 UTMALDG.3D [UR24], [UR18], desc[UR16] ;  /* 0x000010181200a5b4 */ /* 0x0003e20008011000 */
[----:B------:R1:W-:Y:S01]  /*4ec0*/  @!UP1 UTMALDG.3D [UR8], [UR18], desc[UR16] ;  /* 0x00001008120095b4 */ /* 0x0003e20008011000 */
[----:B------:R5:W-:Y:S01]  /*4ed0*/  @!P4 SYNCS.ARRIVE.TRANS64.RED.A0TR RZ, [UR7+0x50], R0 ;  /* 0x00005000ffffc9a7 */ /* 0x000be20008300407 */
[C---:B-1----:R-:W-:Y:S01]  /*4ee0*/  @!P1 IMAD.HI.U32 R8, R11.reuse, R8, RZ ;  /* 0x000000080b089227 */ /* 0x042fe200078e00ff */
[----:B--2---:R-:W-:Y:S02]  /*4ef0*/  @!P1 ISETP.NE.AND P0, PT, R12, 0x1, PT ;  /* 0x000000010c00980c */ /* 0x004fe40003f05270 */
[----:B----4-:R-:W-:Y:S01]  /*4f00*/  @!P1 ISETP.NE.AND P2, PT, R2, 0x1, PT ;  /* 0x000000010200980c */ /* 0x010fe20003f45270 */
[C---:B------:R-:W-:Y:S01]  /*4f10*/  @!P1 IMAD.HI.U32 R13, R10.reuse, R13, RZ ;  /* 0x0000000d0a0d9227 */ /* 0x040fe200078e00ff */
[----:B------:R-:W-:Y:S04]  /*4f20*/  @!P1 SHF.R.U32.HI R8, RZ, R9, R8 ;  /* 0x00000009ff089219 */ /* 0x000fe80000011608 */
[----:B------:R-:W-:Y:S01]  /*4f30*/  @!P1 SEL R8, R11, R8, !P2 ;  /* 0x000000080b089207 */ /* 0x000fe20005000000 */
[----:B------:R-:W-:Y:S01]  /*4f40*/  SYNCS.ARRIVE.TRANS64.RED.A1T0 RZ, [UR14], RZ ;  /* 0x000000ffffff79a7 */ /* 0x000fe2000810040e */
[----:B------:R-:W1:Y:S01]  /*4f50*/  SYNCS.PHASECHK.TRANS64.TRYWAIT P5, [UR7+0x78], R14 ;  /* 0x0000780eff0075a7 */ /* 0x000e6200080a1107 */
[----:B-----5:R-:W2:Y:S02]  /*4f60*/  @!P1 LDC R0, c[0x0][0xb20] ;  /* 0x0002c800ff009b82 */ /* 0x020ea40000000800 */
[----:B--2---:R-:W-:Y:S04]  /*4f70*/  @!P1 SHF.R.U32.HI R0, RZ, R0, R13 ;  /* 0x00000000ff009219 */ /* 0x004fe8000001160d */
[----:B------:R-:W-:Y:S05]  /*4f80*/  @!P1 SEL R9, R10, R0, !P0 ;  /* 0x000000000a099207 */ /* 0x000fea0004000000 */
[----:B------:R-:W-:Y:S02]  /*4f90*/  @!P1 IMAD.IADD R0, R9, 0x1, -R8 ;  /* 0x0000000109009824 */ /* 0x000fe400078e0a08 */
[----:B------:R-:W-:Y:S02]  /*4fa0*/  @!P1 IMAD.IADD R8, R8, 0x1, -R9 ;  /* 0x0000000108089824 */ /* 0x000fe400078e0a09 */
[----:B------:R-:W-:Y:S02]  /*4fb0*/  @!P1 IMAD R11, R0, R2, R11 ;  /* 0x00000002000b9224 */ /* 0x000fe400078e020b */
[----:B------:R-:W-:Y:S01]  /*4fc0*/  @!P1 IMAD R10, R8, R12, R10 ;  /* 0x0000000c080a9224 */ /* 0x000fe200078e020a */
[----:B-1----:R-:W-:Y:S06]  /*4fd0*/  @!P5 BRA `(.L_x_95) ;  /* 0x00000050004cd947 */ /* 0x002fec0003800000 */
.L_x_188:
[----:B------:R-:W-:Y:S01]  /*4fe0*/  @!P4 IADD3 R2, P0, PT, R30, 0x580, RZ ;  /* 0x000005801e02c810 */ /* 0x000fe20007f1e0ff */
[----:B------:R-:W-:Y:S01]  /*4ff0*/  VOTEU.ALL UP1, P4 ;  /* 0x0000000000ff7886 */ /* 0x000fe20002020000 */
[----:B------:R-:W-:Y:S01]  /*5000*/  VOTEU.ALL UP2, P4 ;  /* 0x0000000000ff7886 */ /* 0x000fe20002040000 */
[----:B------:R-:W-:Y:S01]  /*5010*/  UMOV UR14, 0x0 ;  /* 0x00000000000e7882 */ /* 0x000fe20000000000 */
[----:B------:R-:W-:Y:S01]  /*5020*/  @!P4 R2UR UR9, R2 ;  /* 0x000000000209c2ca */ /* 0x000fe200000e0000 */
[----:B-1----:R-:W-:Y:S01]  /*5030*/  @!P4 IMAD.X R0, RZ, RZ, R31, P0 ;  /* 0x000000ffff00c224 */ /* 0x002fe200000e061f */
[----:B------:R-:W-:Y:S01]  /*5040*/  @!UP1 UIADD3 UR17, UPT, UPT, UR7, 0x58, URZ ;  /* 0x0000005807119890 */ /* 0x000fe2000fffe0ff */
[----:B------:R-:W-:Y:S01]  /*5050*/  ISETP.NE.AND P0, PT, R28, 0x2, PT ;  /* 0x000000021c00780c */ /* 0x000fe20003f05270 */
[----:B------:R-:W-:Y:S01]  /*5060*/  @!UP1 UIADD3 UR18, UPT, UPT, UR42, 0x60, URZ ;  /* 0x000000602a129890 */ /* 0x000fe2000fffe0ff */
[----:B------:R-:W-:Y:S01]  /*5070*/  LOP3.LUT R29, R29, 0x1, RZ, 0x3c, !PT ;  /* 0x000000011d1d7812 */ /* 0x000fe200078e3cff */
[----:B------:R-:W-:Y:S01]  /*5080*/  @!UP1 UIADD3 UR16, UPT, UPT, UR7, 0x6200, URZ ;  /* 0x0000620007109890 */ /* 0x000fe2000fffe0ff */
[----:B------:R-:W-:Y:S01]  /*5090*/  @!P4 R2UR UR8, R0 ;  /* 0x000000000008c2ca */ /* 0x000fe200000e0000 */
[----:B------:R-:W-:Y:S01]  /*50a0*/  UMOV UR15, 0x10000000 ;  /* 0x10000000000f7882 */ /* 0x000fe20000000000 */
[----:B------:R-:W-:Y:S01]  /*50b0*/  UMOV UR19, UR43 ;  /* 0x0000002b00137c82 */ /* 0x000fe20008000000 */
[----:B------:R-:W-:Y:S01]  /*50c0*/  UMOV UR20, UR36 ;  /* 0x0000002400147c82 */ /* 0x000fe20008000000 */
[----:B------:R-:W-:Y:S01]  /*50d0*/  @!UP1 UIADD3 UR10, UPT, UPT, UR42, 0xe0, URZ ;  /* 0x000000e02a0a9890 */ /* 0x000fe2000fffe0ff */
[----:B------:R-:W-:Y:S01]  /*50e0*/  SEL R0, RZ, 0x1, P0 ;  /* 0x00000001ff007807 */ /* 0x000fe20000000000 */
[----:B------:R-:W-:Y:S01]  /*50f0*/  IMAD.U32 R8, RZ, RZ, UR9 ;  /* 0x00000009ff087e24 */ /* 0x000fe2000f8e00ff */
[----:B------:R-:W-:Y:S01]  /*5100*/  UMOV UR11, UR43 ;  /* 0x0000002b000b7c82 */ /* 0x000fe20008000000 */
[----:B------:R-:W-:Y:S01]  /*5110*/  UMOV UR12, UR36 ;  /* 0x00000024000c7c82 */ /* 0x000fe20008000000 */
[----:B------:R-:W-:Y:S01]  /*5120*/  UMOV UR9, UR17 ;  /* 0x0000001100097c82 */ /* 0x000fe20008000000 */
[----:B------:R-:W-:Y:S01]  /*5130*/  @P3 R2UR UR36, R26 ;  /* 0x000000001a2432ca */ /* 0x000fe200000e0000 */
[----:B------:R-:W-:Y:S01]  /*5140*/  IMAD.IADD R15, R10, 0x1, R90 ;  /* 0x000000010a0f7824 */ /* 0x000fe200078e025a */
[----:B------:R-:W-:Y:S01]  /*5150*/  @!P4 R2UR UR22, R8 ;  /* 0x000000000816c2ca */ /* 0x000fe200000e0000 */
[----:B------:R-:W-:Y:S01]  /*5160*/  IMAD.U32 R9, RZ, RZ, UR8 ;  /* 0x00000008ff097e24 */ /* 0x000fe2000f8e00ff */
[----:B------:R-:W-:Y:S01]  /*5170*/  @!UP1 UIADD3 UR8, UPT, UPT, UR7, 0x7200, URZ ;  /* 0x0000720007089890 */ /* 0x000fe2000fffe0ff */
[----:B------:R-:W-:Y:S01]  /*5180*/  LOP3.LUT R27, R27, R0, RZ, 0x3c, !PT ;  /* 0x000000001b1b7212 */ /* 0x000fe200078e3cff */
[----:B------:R-:W-:Y:S01]  /*5190*/  VOTEU.ALL UP1, P4 ;  /* 0x0000000000ff7886 */ /* 0x000fe20002020000 */
[----:B------:R-:W-:Y:S01]  /*51a0*/  IMAD.IADD R14, R11, 0x1, R91 ;  /* 0x000000010b0e7824 */ /* 0x000fe200078e025b */
[----:B------:R-:W-:Y:S02]  /*51b0*/  @!P4 R2UR UR23, R9 ;  /* 0x000000000917c2ca */ /* 0x000fe400000e0000 */
[----:B------:R-:W-:Y:S11]  /*51c0*/  SEL R28, R28, RZ, P0 ;  /* 0x000000ff1c1c7207 */ /* 0x000ff60000000000 */
[----:B------:R2:W-:Y:S01]  /*51d0*/  @!UP2 UTMALDG.3D [UR16], [UR22], desc[UR14] ;  /* 0x00000e101600a5b4 */ /* 0x0005e20008011000 */
[----:B------:R2:W-:Y:S01]  /*51e0*/  @!UP1 UTMALDG.3D [UR8], [UR22], desc[UR14] ;  /* 0x00000e08160095b4 */ /* 0x0005e20008011000 */
[----:B------:R2:W-:Y:S01]  /*51f0*/  @!P4 SYNCS.ARRIVE.TRANS64.RED.A0TR RZ, [UR7+0x58], R25 ;  /* 0x00005819ffffc9a7 */ /* 0x0005e20008300407 */
[----:B------:R-:W-:Y:S01]  /*5200*/  UPLOP3.LUT UP1, UPT, UPT, UPT, UPT, 0x80, 0x8 ;  /* 0x000000000008789c */ /* 0x000fe20003f2f070 */
[----:B------:R-:W-:Y:S01]  /*5210*/  SYNCS.ARRIVE.TRANS64.RED.A1T0 RZ, [UR13], RZ ;  /* 0x000000ffffff79a7 */ /* 0x000fe2000810040d */
[----:B------:R-:W-:Y:S09]  /*5220*/  @P3 BRA `(.L_x_96) ;  /* 0xfffffff000343947 */ /* 0x000ff2000383ffff */
[----:B------:R-:W-:-:S04]  /*5230*/  SHF.L.U32 R2, R29, 0x1f, RZ ;  /* 0x0000001f1d027819 */ /* 0x000fc800000006ff */
[----:B------:R-:W1:Y:S02]  /*5240*/  SYNCS.PHASECHK.TRANS64.TRYWAIT P0, [UR7+0x60], R2 ;  /* 0x00006002ff0075a7 */ /* 0x000e640008001107 */
[----:B-1----:R-:W-:Y:S05]  /*5250*/  @!P0 BRA `(.L_x_97) ;  /* 0x0000004c00c48947 */ /* 0x002fea0003800000 */
.L_x_190:
[----:B------:R-:W4:Y:S02]  /*5260*/  SYNCS.PHASECHK.TRANS64.TRYWAIT P0, [UR7+0x68], R2 ;  /* 0x00006802ff0075a7 */ /* 0x000f240008001107 */
[----:B----4-:R-:W-:Y:S05]  /*5270*/  @!P0 BRA `(.L_x_98) ;  /* 0x0000004c00d48947 */ /* 0x010fea0003800000 */
.L_x_192:
[----:B------:R-:W4:Y:S02]  /*5280*/  SYNCS.PHASECHK.TRANS64.TRYWAIT P0, [UR7+0x70], R2 ;  /* 0x00007002ff0075a7 */ /* 0x000f240008001107 */
[----:B----4-:R-:W-:Y:S05]  /*5290*/  @!P0 BRA `(.L_x_99) ;  /* 0x0000004c00e48947 */ /* 0x010fea0003800000 */
.L_x_194:
[----:B-1----:R-:W-:-:S07]  /*52a0*/  MOV R0, UR7 ;  /* 0x0000000700007c02 */ /* 0x002fce0008000f00 */
.L_x_100:
[----:B-1----:R-:W-:-:S04]  /*52b0*/  SHF.L.U32 R2, R29, 0x1f, RZ ;  /* 0x0000001f1d027819 */ /* 0x002fc800000006ff */
[----:B------:R1:W4:Y:S03]  /*52c0*/  SYNCS.PHASECHK.TRANS64.TRYWAIT P0, [R0+URZ+0x78], R2 ;  /* 0x00007802000075a7 */ /* 0x00032600080011ff */
[----:B----4-:R-:W-:Y:S05]  /*52d0*/  @!P0 NANOSLEEP.SYNCS 0x989680 ;  /* 0x009896800000895d */ /* 0x010fea0003900000 */
[----:B------:R-:W4:Y:S02]  /*52e0*/  @!P0 SYNCS.PHASECHK.TRANS64 P0, [R0+URZ+0x78], R2 ;  /* 0x00007802000085a7 */ /* 0x000f2400080010ff */
[----:B--2-4-:R-:W-:Y:S05]  /*52f0*/  @P0 EXIT ;  /* 0x000000000000094d */ /* 0x014fea0003800000 */
[----:B------:R-:W-:Y:S05]  /*5300*/  BRA `(.L_x_100) ;  /* 0xfffffffc00e87947 */ /* 0x000fea000383ffff */
.L_x_85:
[----:B------:R-:W-:-:S06]  /*5310*/  UISETP.GE.AND UP1, UPT, UR10, 0x4, UPT ;  /* 0x000000040a00788c */ /* 0x000fcc000bf26270 */
[----:B------:R-:W-:-:S13]  /*5320*/  PLOP3.LUT P0, PT, PT, PT, UP1, 0x80, 0x8 ;  /* 0x000000000008781c */ /* 0x000fda0003f0f018 */
[----:B------:R-:W-:Y:S05]  /*5330*/  @!P0 EXIT ;  /* 0x000000000000894d */ /* 0x000fea0003800000 */
[----:B------:R-:W-:Y:S01]  /*5340*/  BAR.SYNC.DEFER_BLOCKING 0x6, 0xa0 ;  /* 0x0182800000007b1d */ /* 0x000fe20000010000 */
[C---:B------:R-:W-:Y:S01]  /*5350*/  IMAD.SHL.U32 R4, R105.reuse, 0x20, RZ ;  /* 0x0000002069047824 */ /* 0x040fe200078e00ff */
[C---:B------:R-:W-:Y:S01]  /*5360*/  SHF.L.U32 R3, R96.reuse, 0x15, RZ ;  /* 0x0000001560037819 */ /* 0x040fe200000006ff */
[----:B------:R-:W-:Y:S01]  /*5370*/  IMAD.SHL.U32 R5, R96, 0x400, RZ ;  /* 0x0000040060057824 */ /* 0x000fe200078e00ff */
[C---:B------:R-:W-:Y:S01]  /*5380*/  LOP3.LUT R106, R105.reuse, 0x60, RZ, 0xc0, !PT ;  /* 0x00000060696a7812 */ /* 0x040fe200078ec0ff */
[C---:B------:R-:W-:Y:S01]  /*5390*/  IMAD.SHL.U32 R2, R105.reuse, 0x4, RZ ;  /* 0x0000000469027824 */ /* 0x040fe200078e00ff */
[----:B------:R-:W-:Y:S02]  /*53a0*/  UMOV UR48, 0x400 ;  /* 0x0000040000307882 */ /* 0x000fe40000000000 */
[----:B------:R-:W1:Y:S01]  /*53b0*/  LDC R95, c[0x0][0x370] ;  /* 0x0000dc00ff5f7b82 */ /* 0x000e620000000800 */
[----:B------:R-:W-:Y:S01]  /*53c0*/  ULEA UR48, UR37, UR48, 0x18 ;  /* 0x0000003025307291 */ /* 0x000fe2000f8ec0ff */
[C---:B------:R-:W-:Y:S01]  /*53d0*/  LOP3.LUT R104, R4.reuse, 0xb20, RZ, 0xc0, !PT ;  /* 0x00000b2004687812 */ /* 0x040fe200078ec0ff */
[----:B------:R-:W-:Y:S01]  /*53e0*/  IMAD.U32 R46, R105, 0x10000, RZ ;  /* 0x00010000692e7824 */ /* 0x000fe200078e00ff */
[----:B------:R-:W-:Y:S01]  /*53f0*/  LOP3.LUT R4, R4, 0xc0, RZ, 0xc0, !PT ;  /* 0x000000c004047812 */ /* 0x000fe200078ec0ff */
[----:B------:R-:W-:Y:S01]  /*5400*/  UIADD3 UR4, UPT, UPT, UR48, 0x200, URZ ;  /* 0x0000020030047890 */ /* 0x000fe2000fffe0ff */
[----:B------:R-:W-:Y:S01]  /*5410*/  LOP3.LUT R104, R104, 0x400, R5, 0xf8, !PT ;  /* 0x0000040068687812 */ /* 0x000fe200078ef805 */
[----:B------:R-:W-:Y:S01]  /*5420*/  HFMA2 R45, -RZ, RZ, 0, 0 ;  /* 0x00000000ff2d7431 */ /* 0x000fe200000001ff */
[----:B------:R-:W2:Y:S01]  /*5430*/  LDC R42, c[0x0][0xb0c] ;  /* 0x0002c300ff2a7b82 */ /* 0x000ea20000000800 */
[----:B------:R-:W-:Y:S01]  /*5440*/  LOP3.LUT R2, R4, 0x18, R2, 0xf8, !PT ;  /* 0x0000001804027812 */ /* 0x000fe200078ef802 */
[----:B------:R-:W-:Y:S01]  /*5450*/  IMAD.MOV.U32 R101, RZ, RZ, 0x1 ;  /* 0x00000001ff657424 */ /* 0x000fe200078e00ff */
[----:B------:R-:W-:Y:S01]  /*5460*/  LOP3.LUT R3, R3, 0x200000, RZ, 0xc0, !PT ;  /* 0x0020000003037812 */ /* 0x000fe200078ec0ff */
[----:B------:R-:W-:Y:S01]  /*5470*/  IMAD.MOV.U32 R100, RZ, RZ, RZ ;  /* 0x000000ffff647224 */ /* 0x000fe200078e00ff */
[----:B------:R-:W-:Y:S01]  /*5480*/  LOP3.LUT R104, R104, R2, RZ, 0xfc, !PT ;  /* 0x0000000268687212 */ /* 0x000fe200078efcff */
[----:B------:R-:W-:Y:S01]  /*5490*/  IMAD.MOV.U32 R109, RZ, RZ, RZ ;  /* 0x000000ffff6d7224 */ /* 0x000fe200078e00ff */
[----:B------:R-:W-:Y:S01]  /*54a0*/  MOV R97, UR4 ;  /* 0x0000000400617c02 */ /* 0x000fe20008000f00 */
[----:B------:R-:W3:Y:S01]  /*54b0*/  LDC R93, c[0x0][0xb20] ;  /* 0x0002c800ff5d7b82 */ /* 0x000ee20000000800 */
[----:B------:R-:W4:Y:S01]  /*54c0*/  LDS R0, [UR48+0x140] ;  /* 0x00014030ff007984 */ /* 0x000f220008000800 */
[----:B------:R-:W-:Y:S01]  /*54d0*/  LOP3.LUT R103, R105, 0x2, RZ, 0xc0, !PT ;  /* 0x0000000269677812 */ /* 0x000fe200078ec0ff */
[----:B------:R-:W1:Y:S01]  /*54e0*/  LDCU.64 UR52, c[0x0][0x348] ;  /* 0x00006900ff3477ac */ /* 0x000e620008000a00 */
[----:B------:R-:W-:Y:S01]  /*54f0*/  LOP3.LUT R46, R3, 0x400000, R46, 0xf8, !PT ;  /* 0x00400000032e7812 */ /* 0x000fe200078ef82e */
[----:B------:R-:W-:Y:S01]  /*5500*/  IMAD R104, R104, 0x2, R97 ;  /* 0x0000000268687824 */ /* 0x000fe200078e0261 */
[----:B------:R-:W-:Y:S01]  /*5510*/  LOP3.LUT R105, R105, 0x4, RZ, 0xc0, !PT ;  /* 0x0000000469697812 */ /* 0x000fe200078ec0ff */
[----:B------:R-:W1:Y:S01]  /*5520*/  LDCU.64 UR38, c[0x0][0x888] ;  /* 0x00011100ff2677ac */ /* 0x000e620008000a00 */
[----:B------:R-:W1:Y:S01]  /*5530*/  LDC R41, c[0x0][0xb30] ;  /* 0x0002cc00ff297b82 */ /* 0x000e620000000800 */
[----:B------:R-:W-:Y:S01]  /*5540*/  MOV R99, RZ ;  /* 0x000000ff00637202 */ /* 0x000fe20000000f00 */
[--C-:B------:R-:W-:Y:S01]  /*5550*/  IMAD R103, R103, -0x10, R104.reuse ;  /* 0xfffffff067677824 */ /* 0x100fe200078e0268 */
[----:B------:R-:W1:Y:S01]  /*5560*/  LDCU.64 UR44, c[0x0][0x890] ;  /* 0x00011200ff2c77ac */ /* 0x000e620008000a00 */
[----:B------:R-:W-:Y:S01]  /*5570*/  IMAD R102, R105, -0x10, R104 ;  /* 0xfffffff069667824 */ /* 0x000fe200078e0268 */
[----:B------:R-:W-:-:S03]  /*5580*/  UMOV UR49, URZ ;  /* 0x000000ff00317c82 */ /* 0x000fc60008000000 */
[----:B------:R-:W1:Y:S01]  /*5590*/  LDC.64 R88, c[0x0][0xb10] ;  /* 0x0002c400ff587b82 */ /* 0x000e620000000a00 */
[----:B------:R-:W-:-:S07]  /*55a0*/  UMOV UR51, URZ ;  /* 0x000000ff00337c82 */ /* 0x000fce0008000000 */
[----:B------:R-:W1:Y:S08]  /*55b0*/  LDC.64 R38, c[0x0][0xb18] ;  /* 0x0002c600ff267b82 */ /* 0x000e700000000a00 */
[----:B------:R-:W1:Y:S08]  /*55c0*/  LDC.64 R36, c[0x0][0xb28] ;  /* 0x0002ca00ff247b82 */ /* 0x000e700000000a00 */
[----:B------:R-:W1:Y:S01]  /*55d0*/  LDC.64 R86, c[0x0][0x8b0] ;  /* 0x00022c00ff567b82 */ /* 0x000e620000000a00 */
[----:B----4-:R-:W-:-:S07]  /*55e0*/  IMAD.IADD R46, R0, 0x1, R46 ;  /* 0x00000001002e7824 */ /* 0x010fce00078e022e */
[----:B------:R-:W4:Y:S08]  /*55f0*/  LDC.64 R84, c[0x0][0x8a8] ;  /* 0x00022a00ff547b82 */ /* 0x000f300000000a00 */
[----:B--23--:R-:W1:Y:S02]  /*5600*/  LDC R94, c[0x0][0x374] ;  /* 0x0000dd00ff5e7b82 */ /* 0x00ce640000000800 */
.L_x_144:
[----:B------:R-:W-:Y:S02]  /*5610*/  LEA R0, R109, UR48, 0x3 ;  /* 0x000000306d007c11 */ /* 0x000fe4000f8e18ff */
[----:B------:R-:W-:Y:S02]  /*5620*/  SHF.L.U32 R2, R99, 0x1f, RZ ;  /* 0x0000001f63027819 */ /* 0x000fe400000006ff */
[----:B-1----:R-:W-:Y:S02]  /*5630*/  LEA R16, R109, UR48, 0x4 ;  /* 0x000000306d107c11 */ /* 0x002fe4000f8e20ff */
[----:B------:R-:W2:Y:S02]  /*5640*/  SYNCS.PHASECHK.TRANS64.TRYWAIT P0, [R0+URZ+0x90], R2 ;  /* 0x00009002000075a7 */ /* 0x000ea400080011ff */
[----:B--23--:R-:W-:Y:S05]  /*5650*/  @!P0 BRA `(.L_x_101) ;  /* 0x0000004c000c8947 */ /* 0x00cfea0003800000 */
.L_x_195:
[----:B------:R-:W3:Y:S01]  /*5660*/  LDC.64 R10, c[0x0][0xb10] ;  /* 0x0002c400ff0a7b82 */ /* 0x000ee20000000a00 */
[----:B------:R-:W4:Y:S01]  /*5670*/  LDS.128 R16, [R16+0x120] ;  /* 0x0001200010107984 */ /* 0x000f220000000c00 */
[----:B-1----:R-:W-:Y:S01]  /*5680*/  ISETP.NE.AND P1, PT, R41, 0x1, PT ;  /* 0x000000012900780c */ /* 0x002fe20003f25270 */
[----:B--2---:R-:W-:Y:S01]  /*5690*/  VIADD R0, R0, 0xa0 ;  /* 0x000000a000007836 */ /* 0x004fe20000000000 */
[----:B------:R-:W-:Y:S04]  /*56a0*/  ISETP.GE.AND P0, PT, R40, 0x1, PT ;  /* 0x000000012800780c */ /* 0x000fe80003f06270 */
[----:B------:R-:W1:Y:S01]  /*56b0*/  LDC.64 R8, c[0x0][0xb18] ;  /* 0x0002c600ff087b82 */ /* 0x000e620000000a00 */
[----:B------:R-:W-:Y:S01]  /*56c0*/  PRMT R0, RZ, 0x654, R0 ;  /* 0x00000654ff007816 */ /* 0x000fe20000000000 */
[----:B------:R-:W-:Y:S01]  /*56d0*/  @!PT LDS RZ, [RZ] ;  /* 0x00000000fffff984 */ /* 0x000fe20000000800 */
[----:B------:R-:W-:Y:S01]  /*56e0*/  @!PT LDS RZ, [RZ] ;  /* 0x00000000fffff984 */ /* 0x000fe20000000800 */
[----:B------:R-:W-:Y:S01]  /*56f0*/  @!PT LDS RZ, [RZ] ;  /* 0x00000000fffff984 */ /* 0x000fe20000000800 */
[----:B------:R-:W-:Y:S01]  /*5700*/  @!PT LDS RZ, [RZ] ;  /* 0x00000000fffff984 */ /* 0x000fe20000000800 */
[----:B------:R2:W-:Y:S06]  /*5710*/  MEMBAR.ALL.CTA ;  /* 0x0000000000007992 */ /* 0x0005ec0000008000 */
[----:B--2---:R-:W2:Y:S01]  /*5720*/  FENCE.VIEW.ASYNC.S ;  /* 0x00000000000073c6 */ /* 0x004ea20000000000 */
[----:B------:R-:W1:Y:S08]  /*5730*/  @!P1 LDC R12, c[0x0][0xb20] ;  /* 0x0002c800ff0c9b82 */ /* 0x000e700000000800 */
[----:B------:R-:W1:Y:S01]  /*5740*/  @!P1 LDC R7, c[0x0][0xb0c] ;  /* 0x0002c300ff079b82 */ /* 0x000e620000000800 */
[----:B--2---:R2:W-:Y:S01]  /*5750*/  SYNCS.ARRIVE.TRANS64.RED.A1T0 RZ, [R0+URZ], RZ ;  /* 0x000000ff00ff79a7 */ /* 0x0045e200081004ff */
[----:B----4-:R-:W-:Y:S04]  /*5760*/  LOP3.LUT P4, RZ, R18, 0x1, RZ, 0xc0, !PT ;  /* 0x0000000112ff7812 */ /* 0x010fe8000788c0ff */
[----:B------:R-:W-:Y:S09]  /*5770*/  P2R R107, PR, RZ, 0x10 ;  /* 0x00000010ff6b7803 */ /* 0x000ff20000000000 */
[----:B------:R-:W-:Y:S02]  /*5780*/  @P4 MOV R44, R16 ;  /* 0x00000010002c4202 */ /* 0x000fe40000000f00 */
[----:B------:R-:W-:Y:S01]  /*5790*/  @P4 LOP3.LUT R43, R17, 0xffff, RZ, 0xc0, !PT ;  /* 0x0000ffff112b4812 */ /* 0x000fe200078ec0ff */
[----:B--23--:R-:W-:Y:S06]  /*57a0*/  @!P0 BRA `(.L_x_102) ;  /* 0x0000000000a48947 */ /* 0x00cfec0003800000 */
[----:B------:R-:W-:Y:S01]  /*57b0*/  IMAD.HI.U32 R0, R94, R39, RZ ;  /* 0x000000275e007227 */ /* 0x000fe200078e00ff */
[----:B------:R-:W-:Y:S02]  /*57c0*/  ISETP.NE.AND P0, PT, R38, 0x1, PT ;  /* 0x000000012600780c */ /* 0x000fe40003f05270 */
[----:B------:R-:W-:Y:S01]  /*57d0*/  ISETP.NE.AND P2, PT, R40, 0x1, PT ;  /* 0x000000012800780c */ /* 0x000fe20003f45270 */
[----:B------:R-:W-:Y:S01]  /*57e0*/  IMAD.HI.U32 R4, R95, R88, RZ ;  /* 0x000000585f047227 */ /* 0x000fe200078e00ff */
[----:B------:R-:W-:Y:S02]  /*57f0*/  SHF.R.U32.HI R0, RZ, R93, R0 ;  /* 0x0000005dff007219 */ /* 0x000fe40000011600 */
[----:B------:R-:W-:Y:S01]  /*5800*/  ISETP.NE.AND P3, PT, R42, 0x1, PT ;  /* 0x000000012a00780c */ /* 0x000fe20003f65270 */
[----:B------:R-:W-:Y:S01]  /*5810*/  IMAD.HI.U32 R6, R43, R39, RZ ;  /* 0x000000272b067227 */ /* 0x000fe200078e00ff */
[-C--:B------:R-:W-:Y:S02]  /*5820*/  SHF.R.U32.HI R4, RZ, R89.reuse, R4 ;  /* 0x00000059ff047219 */ /* 0x080fe40000011604 */
[----:B------:R-:W-:Y:S01]  /*5830*/  SEL R0, R94, R0, !P0 ;  /* 0x000000005e007207 */ /* 0x000fe20004000000 */
[----:B------:R-:W-:Y:S01]  /*5840*/  IMAD.HI.U32 R5, R44, R88, RZ ;  /* 0x000000582c057227 */ /* 0x000fe200078e00ff */
[----:B------:R-:W-:Y:S03]  /*5850*/  SEL R4, R95, R4, !P3 ;  /* 0x000000045f047207 */ /* 0x000fe60005800000 */
[-C--:B------:R-:W-:Y:S01]  /*5860*/  IMAD.HI.U32 R3, R0, R36.reuse, RZ ;  /* 0x0000002400037227 */ /* 0x080fe200078e00ff */
[----:B------:R-:W-:Y:S03]  /*5870*/  SHF.R.U32.HI R5, RZ, R89, R5 ;  /* 0x00000059ff057219 */ /* 0x000fe60000011605 */
[----:B------:R-:W-:Y:S01]  /*5880*/  IMAD.HI.U32 R2, R4, R36, RZ ;  /* 0x0000002404027227 */ /* 0x000fe200078e00ff */
[----:B------:R-:W-:Y:S02]  /*5890*/  @P2 SHF.R.U32.HI R0, RZ, R37, R3 ;  /* 0x00000025ff002219 */ /* 0x000fe40000011603 */
[----:B------:R-:W-:Y:S02]  /*58a0*/  SHF.R.U32.HI R3, RZ, R93, R6 ;  /* 0x0000005dff037219 */ /* 0x000fe40000011606 */
[----:B------:R-:W-:Y:S01]  /*58b0*/  @P2 SHF.R.U32.HI R4, RZ, R37, R2 ;  /* 0x00000025ff042219 */ /* 0x000fe20000011602 */
[----:B------:R-:W-:Y:S01]  /*58c0*/  IMAD R0, R40, R0, RZ ;  /* 0x0000000028007224 */ /* 0x000fe200078e02ff */
[----:B------:R-:W-:Y:S02]  /*58d0*/  SEL R3, R43, R3, !P0 ;  /* 0x000000032b037207 */ /* 0x000fe40004000000 */
[----:B------:R-:W-:Y:S01]  /*58e0*/  SEL R2, R44, R5, !P3 ;  /* 0x000000052c027207 */ /* 0x000fe20005800000 */
[----:B------:R-:W-:Y:S01]  /*58f0*/  IMAD R5, R40, R4, RZ ;  /* 0x0000000428057224 */ /* 0x000fe200078e02ff */
[C---:B------:R-:W-:Y:S01]  /*5900*/  ISETP.GE.AND P0, PT, R3.reuse, R0, PT ;  /* 0x000000000300720c */ /* 0x040fe20003f06270 */
[C---:B------:R-:W-:Y:S03]  /*5910*/  IMAD.HI.U32 R0, R3.reuse, R36, RZ ;  /* 0x0000002403007227 */ /* 0x040fe600078e00ff */
[C---:B------:R-:W-:Y:S02]  /*5920*/  ISETP.GE.OR P0, PT, R2.reuse, R5, P0 ;  /* 0x000000050200720c */ /* 0x040fe40000706670 */
[----:B------:R-:W-:Y:S04]  /*5930*/  SHF.R.U32.HI R0, RZ, R37, R0 ;  /* 0x00000025ff007219 */ /* 0x000fe80000011600 */
[C---:B------:R-:W-:Y:S05]  /*5940*/  SEL R6, R3.reuse, R0, !P2 ;  /* 0x0000000003067207 */ /* 0x040fea0005000000 */
        /* <DEDUP_REMOVED lines=14> */
[----:B------:R-:W-:Y:S07]  /*5a30*/  IMAD R43, R3, R38, R43 ;  /* 0x00000026032b7224 */ /* 0x000fee00078e022b */
.L_x_102:
[----:B-1----:R-:W-:Y:S01]  /*5a40*/  @!P1 ISETP.NE.AND P0, PT, R8, 0x1, PT ;  /* 0x000000010800980c */ /* 0x002fe20003f05270 */
[----:B------:R-:W-:Y:S01]  /*5a50*/  @!P1 IMAD.HI.U32 R2, R43, R9, RZ ;  /* 0x000000092b029227 */ /* 0x000fe200078e00ff */
[----:B------:R-:W-:Y:S01]  /*5a60*/  R2UR UR42, R14 ;  /* 0x000000000e2a72ca */ /* 0x000fe200000e0000 */
[----:B------:R-:W-:Y:S01]  /*5a70*/  BSSY.RECONVERGENT B6, `(.L_x_103) ;  /* 0x0000031000067945 */ /* 0x000fe20003800200 */
[----:B------:R-:W-:Y:S01]  /*5a80*/  R2UR UR41, R15 ;  /* 0x000000000f2972ca */ /* 0x000fe200000e0000 */
[C---:B------:R-:W-:Y:S01]  /*5a90*/  @!P1 IMAD.HI.U32 R0, R44.reuse, R10, RZ ;  /* 0x0000000a2c009227 */ /* 0x040fe200078e00ff */
[----:B------:R-:W-:Y:S02]  /*5aa0*/  @!P1 SHF.R.U32.HI R2, RZ, R12, R2 ;  /* 0x0000000cff029219 */ /* 0x000fe40000011602 */
[----:B------:R-:W-:Y:S01]  /*5ab0*/  @!P1 ISETP.NE.AND P2, PT, R7, 0x1, PT ;  /* 0x000000010700980c */ /* 0x000fe20003f45270 */
[----:B------:R-:W-:Y:S01]  /*5ac0*/  VIADD R109, R109, 0x1 ;  /* 0x000000016d6d7836 */ /* 0x000fe20000000000 */
[----:B------:R-:W-:Y:S02]  /*5ad0*/  @!P1 SEL R2, R43, R2, !P0 ;  /* 0x000000022b029207 */ /* 0x000fe40004000000 */
[----:B------:R-:W-:Y:S02]  /*5ae0*/  @!P1 SHF.R.U32.HI R0, RZ, R11, R0 ;  /* 0x0000000bff009219 */ /* 0x000fe40000011600 */
[----:B------:R-:W-:Y:S01]  /*5af0*/  LOP3.LUT P0, RZ, R97, 0x1b0, RZ, 0xc0, !PT ;  /* 0x000001b061ff7812 */ /* 0x000fe2000780c0ff */
[----:B------:R-:W-:Y:S01]  /*5b00*/  USHF.L.U32 UR42, UR42, 0x6, URZ ;  /* 0x000000062a2a7899 */ /* 0x000fe200080006ff */
[----:B------:R-:W-:Y:S01]  /*5b10*/  @!P1 SEL R3, R44, R0, !P2 ;  /* 0x000000002c039207 */ /* 0x000fe20005000000 */
[----:B------:R-:W-:Y:S01]  /*5b20*/  USHF.L.U32 UR41, UR41, 0x8, URZ ;  /* 0x0000000829297899 */ /* 0x000fe200080006ff */
[----:B------:R-:W-:Y:S03]  /*5b30*/  @P4 SHF.R.U32.HI R98, RZ, 0x10, R17 ;  /* 0x00000010ff624819 */ /* 0x000fe60000011611 */
[----:B------:R-:W-:Y:S02]  /*5b40*/  @!P1 IMAD.IADD R0, R2, 0x1, -R3 ;  /* 0x0000000102009824 */ /* 0x000fe400078e0a03 */
[----:B------:R-:W-:Y:S02]  /*5b50*/  @!P1 IMAD.IADD R2, R3, 0x1, -R2 ;  /* 0x0000000103029824 */ /* 0x000fe400078e0a02 */
[----:B------:R-:W-:Y:S02]  /*5b60*/  @!P1 IMAD R44, R0, R7, R44 ;  /* 0x00000007002c9224 */ /* 0x000fe400078e022c */
[----:B------:R-:W-:Y:S01]  /*5b70*/  @!P1 IMAD R43, R2, R8, R43 ;  /* 0x00000008022b9224 */ /* 0x000fe200078e022b */
[----:B------:R-:W-:Y:S06]  /*5b80*/  @!P0 BRA `(.L_x_104) ;  /* 0x00000000007c8947 */ /* 0x000fec0003800000 */
[----:B------:R-:W1:Y:S01]  /*5b90*/  LDCU.64 UR8, c[0x4][0x80] ;  /* 0x01001000ff0877ac */ /* 0x000e620008000a00 */
[----:B------:R-:W-:Y:S01]  /*5ba0*/  MOV R2, 0x0 ;  /* 0x0000000000027802 */ /* 0x000fe20000000f00 */
[----:B------:R-:W-:Y:S02]  /*5bb0*/  HFMA2 R12, -RZ, RZ, 0, 5.9604644775390625e-08 ;  /* 0x00000001ff0c7431 */ /* 0x000fe400000001ff */
[----:B------:R-:W-:Y:S01]  /*5bc0*/  IMAD.MOV.U32 R8, RZ, RZ, 0x70 ;  /* 0x00000070ff087424 */ /* 0x000fe200078e00ff */
[----:B------:R2:W3:Y:S01]  /*5bd0*/  LDC.64 R14, c[0x4][R2] ;  /* 0x01000000020e7b82 */ /* 0x0004e20000000a00 */
[----:B------:R-:W4:Y:S01]  /*5be0*/  LDCU.64 UR6, c[0x4][0x88] ;  /* 0x01001100ff0677ac */ /* 0x000f220008000a00 */
[----:B------:R-:W-:Y:S01]  /*5bf0*/  IMAD.MOV.U32 R13, RZ, RZ, RZ ;  /* 0x000000ffff0d7224 */ /* 0x000fe200078e00ff */
[----:B------:R-:W2:Y:S01]  /*5c00*/  LDCU.64 UR4, c[0x4][0x8] ;  /* 0x01000100ff0477ac */ /* 0x000ea20008000a00 */
[----:B-1----:R-:W-:Y:S01]  /*5c10*/  MOV R5, UR9 ;  /* 0x0000000900057c02 */ /* 0x002fe20008000f00 */
[----:B------:R-:W-:Y:S01]  /*5c20*/  IMAD.U32 R4, RZ, RZ, UR8 ;  /* 0x00000008ff047e24 */ /* 0x000fe2000f8e00ff */
[----:B----4-:R-:W-:Y:S01]  /*5c30*/  MOV R7, UR7 ;  /* 0x0000000700077c02 */ /* 0x010fe20008000f00 */
[----:B------:R-:W-:Y:S01]  /*5c40*/  IMAD.U32 R6, RZ, RZ, UR6 ;  /* 0x00000006ff067e24 */ /* 0x000fe2000f8e00ff */
[----:B--2---:R-:W-:Y:S01]  /*5c50*/  MOV R11, UR5 ;  /* 0x00000005000b7c02 */ /* 0x004fe20008000f00 */
[----:B------:R-:W-:Y:S02]  /*5c60*/  IMAD.U32 R10, RZ, RZ, UR4 ;  /* 0x00000004ff0a7e24 */ /* 0x000fe4000f8e00ff */
[----:B------:R-:W-:Y:S07]  /*5c70*/  LEPC R20, `(.L_x_105) ;  /* 0x000000001014794e */ /* 0x000fee0000000000 */
[----:B---3-5:R-:W-:Y:S05]  /*5c80*/  CALL.ABS.NOINC R14 ;  /* 0x000000000e007343 */ /* 0x028fea0003c00000 */
.L_x_105:
[----:B------:R-:W1:Y:S01]  /*5c90*/  LDCU.64 UR8, c[0x4][0x80] ;  /* 0x01001000ff0877ac */ /* 0x000e620008000a00 */
[----:B------:R-:W2:Y:S01]  /*5ca0*/  LDC.64 R2, c[0x4][R2] ;  /* 0x0100000002027b82 */ /* 0x000ea20000000a00 */
[----:B------:R-:W-:Y:S02]  /*5cb0*/  HFMA2 R12, -RZ, RZ, 0, 5.9604644775390625e-08 ;  /* 0x00000001ff0c7431 */ /* 0x000fe400000001ff */
[----:B------:R-:W-:Y:S02]  /*5cc0*/  IMAD.MOV.U32 R8, RZ, RZ, 0x70 ;  /* 0x00000070ff087424 */ /* 0x000fe400078e00ff */
[----:B------:R-:W-:Y:S01]  /*5cd0*/  IMAD.MOV.U32 R13, RZ, RZ, RZ ;  /* 0x000000ffff0d7224 */ /* 0x000fe200078e00ff */
[----:B------:R-:W3:Y:S01]  /*5ce0*/  LDCU.64 UR6, c[0x4][0x88] ;  /* 0x01001100ff0677ac */ /* 0x000ee20008000a00 */
[----:B------:R-:W4:Y:S01]  /*5cf0*/  LDCU.64 UR4, c[0x4][0x8] ;  /* 0x01000100ff0477ac */ /* 0x000f220008000a00 */
[----:B-1----:R-:W-:Y:S02]  /*5d00*/  MOV R4, UR8 ;  /* 0x0000000800047c02 */ /* 0x002fe40008000f00 */
[----:B------:R-:W-:Y:S02]  /*5d10*/  MOV R5, UR9 ;  /* 0x0000000900057c02 */ /* 0x000fe40008000f00 */
[----:B---3--:R-:W-:Y:S01]  /*5d20*/  MOV R7, UR7 ;  /* 0x0000000700077c02 */ /* 0x008fe20008000f00 */
[----:B------:R-:W-:Y:S01]  /*5d30*/  IMAD.U32 R6, RZ, RZ, UR6 ;  /* 0x00000006ff067e24 */ /* 0x000fe2000f8e00ff */
[----:B----4-:R-:W-:Y:S01]  /*5d40*/  MOV R11, UR5 ;  /* 0x00000005000b7c02 */ /* 0x010fe20008000f00 */
[----:B------:R-:W-:Y:S02]  /*5d50*/  IMAD.U32 R10, RZ, RZ, UR4 ;  /* 0x00000004ff0a7e24 */ /* 0x000fe4000f8e00ff */
[----:B------:R-:W-:Y:S07]  /*5d60*/  LEPC R20, `(.L_x_104) ;  /* 0x000000001014794e */ /* 0x000fee0000000000 */
[----:B--2---:R-:W-:Y:S05]  /*5d70*/  CALL.ABS.NOINC R2 ;  /* 0x0000000002007343 */ /* 0x004fea0003c00000 */
.L_x_104:
[----:B------:R-:W-:Y:S05]  /*5d80*/  BSYNC.RECONVERGENT B6 ;  /* 0x0000000000067941 */ /* 0x000fea0003800200 */
.L_x_103:
[----:B------:R-:W-:Y:S01]  /*5d90*/  ISETP.NE.U32.AND P4, PT, R86, RZ, PT ;  /* 0x000000ff5600720c */ /* 0x000fe20003f85070 */
[----:B------:R-:W-:Y:S01]  /*5da0*/  UISETP.NE.AND UP2, UPT, UR50, URZ, UPT ;  /* 0x000000ff3200728c */ /* 0x000fe2000bf45270 */
[----:B------:R-:W-:Y:S01]  /*5db0*/  ISETP.NE.U32.AND P2, PT, RZ, UR38, PT ;  /* 0x00000026ff007c0c */ /* 0x000fe2000bf45070 */
[----:B------:R-:W-:Y:S01]  /*5dc0*/  UISETP.NE.U32.AND UP1, UPT, UR44, URZ, UPT ;  /* 0x000000ff2c00728c */ /* 0x000fe2000bf25070 */
[----:B------:R-:W-:Y:S01]  /*5dd0*/  ISETP.NE.AND.EX P4, PT, R87, RZ, PT, P4 ;  /* 0x000000ff5700720c */ /* 0x000fe20003f85340 */
[----:B------:R-:W-:Y:S01]  /*5de0*/  UPLOP3.LUT UP0, UPT, UPT, UPT, UPT, 0x40, 0x4 ;  /* 0x000000000004789c */ /* 0x000fe20003f0e870 */
[----:B------:R-:W-:Y:S01]  /*5df0*/  ISETP.NE.AND.EX P2, PT, RZ, UR39, PT, P2 ;  /* 0x00000027ff007c0c */ /* 0x000fe2000bf45320 */
[----:B------:R-:W-:Y:S01]  /*5e00*/  UISETP.NE.AND.EX UP1, UPT, UR45, URZ, UPT, UP1 ;  /* 0x000000ff2d00728c */ /* 0x000fe2000bf25310 */
[----:B------:R-:W-:Y:S04]  /*5e10*/  PLOP3.LUT P1, PT, PT, PT, UP2, 0x80, 0x8 ;  /* 0x000000000008781c */ /* 0x000fe80003f2f028 */
[----:B------:R-:W-:Y:S06]  /*5e20*/  @UP2 UPLOP3.LUT UP0, UPT, UPT, UPT, UP1, 0x80, 0x8 ;  /* 0x000000000008289c */ /* 0x000fec0003f0f010 */
[----:B------:R-:W-:Y:S01]  /*5e30*/  PLOP3.LUT P0, PT, PT, PT, UP0, 0x80, 0x8 ;  /* 0x000000000008781c */ /* 0x000fe20003f0f008 */
[----:B------:R-:W-:Y:S01]  /*5e40*/  @!UPT UIADD3 URZ, UPT, UPT, URZ, URZ, URZ ;  /* 0x000000fffffff290 */ /* 0x000fe2000fffe0ff */
[----:B------:R-:W-:Y:S11]  /*5e50*/  BRA.U !UP1, `(.L_x_106) ;  /* 0x0000000109387547 */ /* 0x000ff6000b800000 */
[----:B------:R-:W-:Y:S01]  /*5e60*/  UISETP.NE.U32.AND UP0, UPT, UR38, URZ, UPT ;  /* 0x000000ff2600728c */ /* 0x000fe2000bf05070 */
[----:B------:R-:W-:Y:S02]  /*5e70*/  HFMA2 R0, -RZ, RZ, 0, 5.9604644775390625e-08 ;  /* 0x00000001ff007431 */ /* 0x000fe400000001ff */
[----:B------:R-:W-:Y:S01]  /*5e80*/  IMAD.MOV.U32 R92, RZ, RZ, 0x1 ;  /* 0x00000001ff5c7424 */ /* 0x000fe200078e00ff */
[----:B------:R-:W-:Y:S06]  /*5e90*/  UISETP.NE.AND.EX UP0, UPT, UR39, URZ, UPT, UP0 ;  /* 0x000000ff2700728c */ /* 0x000fec000bf05300 */
[----:B------:R-:W-:Y:S05]  /*5ea0*/  PLOP3.LUT P3, PT, PT, PT, UP0, 0x80, 0x8 ;  /* 0x000000000008781c */ /* 0x000fea0003f6f008 */
[----:B------:R-:W1:Y:S01]  /*5eb0*/  @UP0 LDCU.64 UR6, c[0x0][0x888] ;  /* 0x00011100ff0607ac */ /* 0x000e620008000a00 */
[----:B------:R-:W-:Y:S07]  /*5ec0*/  @UP0 UIMAD UR4, UR36, UR44, URZ ;  /* 0x0000002c240402a4 */ /* 0x000fee000f8e02ff */
[----:B------:R-:W-:Y:S01]  /*5ed0*/  @!P3 PRMT R92, R0, 0x7610, R92 ;  /* 0x00007610005cb816 */ /* 0x000fe2000000005c */
[----:B-1----:R-:W-:Y:S03]  /*5ee0*/  @UP0 UIMAD.WIDE UR6, UR4, 0x4, UR6 ;  /* 0x00000004040608a5 */ /* 0x002fe6000f8e0206 */
[----:B------:R-:W1:Y:S03]  /*5ef0*/  @!UP0 LDCU UR4, c[0x0][0x880] ;  /* 0x00011000ff0487ac */ /* 0x000e660008000800 */
[----:B------:R-:W-:Y:S01]  /*5f00*/  IMAD.U32 R2, RZ, RZ, UR6 ;  /* 0x00000006ff027e24 */ /* 0x000fe2000f8e00ff */
[----:B------:R-:W-:Y:S05]  /*5f10*/  MOV R3, UR7 ;  /* 0x0000000700037c02 */ /* 0x000fea0008000f00 */
[----:B-----5:R2:W5:Y:S02]  /*5f20*/  @P3 LDG.E R49, desc[UR46][R2.64] ;  /* 0x0000002e02313981 */ /* 0x020564000c1e1900 */
[----:B-12---:R-:W-:Y:S02]  /*5f30*/  @!P3 IMAD.U32 R49, RZ, RZ, UR4 ;  /* 0x00000004ff31be24 */ /* 0x006fe4000f8e00ff */
.L_x_106:
[----:B------:R-:W-:Y:S05]  /*5f40*/  @!P4 BRA `(.L_x_107) ;  /* 0x000000000020c947 */ /* 0x000fea0003800000 */
[----:B------:R-:W-:Y:S04]  /*5f50*/  ISETP.NE.U32.AND P3, PT, R84, RZ, PT ;  /* 0x000000ff5400720c */ /* 0x000fe80003f65070 */
[----:B------:R-:W-:Y:S11]  /*5f60*/  ISETP.NE.AND.EX P3, PT, R85, RZ, PT, P3 ;  /* 0x000000ff5500720c */ /* 0x000ff60003f65330 */
[----:B------:R-:W-:Y:S02]  /*5f70*/  @!UPT UIADD3 URZ, UPT, UPT, URZ, URZ, URZ ;  /* 0x000000fffffff290 */ /* 0x000fe4000fffe0ff */
[----:B------:R-:W1:Y:S01]  /*5f80*/  @P3 LDC.64 R2, c[0x0][0x8a8] ;  /* 0x00022a00ff023b82 */ /* 0x000e620000000a00 */
[----:B------:R-:W-:Y:S04]  /*5f90*/  @P3 IMAD R0, R86, UR36, RZ ;  /* 0x0000002456003c24 */ /* 0x000fe8000f8e02ff */
[----:B-1----:R-:W-:Y:S05]  /*5fa0*/  @P3 IMAD.WIDE R2, R0, 0x4, R2 ;  /* 0x0000000400023825 */ /* 0x002fea00078e0202 */
[----:B-----5:R1:W5:Y:S02]  /*5fb0*/  @P3 LDG.E R47, desc[UR46][R2.64] ;  /* 0x0000002e022f3981 */ /* 0x020364000c1e1900 */
[----:B-1----:R-:W2:Y:S02]  /*5fc0*/  @!P3 LDC R47, c[0x0][0x8a0] ;  /* 0x00022800ff2fbb82 */ /* 0x002ea40000000800 */
.L_x_107:
[----:B-----5:R-:W-:Y:S01]  /*5fd0*/  FSETP.NEU.AND P3, PT, R49, RZ, PT ;  /* 0x000000ff3100720b */ /* 0x020fe20003f6d000 */
[----:B------:R-:W-:Y:S01]  /*5fe0*/  BSSY B1, `(.L_x_108) ;  /* 0x0000039000017945 */ /* 0x000fe20003800000 */
[----:B------:R-:W-:Y:S01]  /*5ff0*/  SEL R3, RZ, 0xffffffff, P2 ;  /* 0xffffffffff037807 */ /* 0x000fe20001000000 */
[----:B------:R-:W-:Y:S01]  /*6000*/  IMAD.MOV.U32 R61, RZ, RZ, 0x1 ;  /* 0x00000001ff3d7424 */ /* 0x000fe200078e00ff */
[----:B------:R-:W-:Y:S01]  /*6010*/  @P1 LOP3.LUT P2, RZ, R92, 0xff, RZ, 0xc0, !PT ;  /* 0x000000ff5cff1812 */ /* 0x000fe2000784c0ff */
[----:B------:R-:W-:Y:S01]  /*6020*/  IMAD R48, R45, 0x80, R46 ;  /* 0x000000802d307824 */ /* 0x000fe200078e022e */
[----:B------:R-:W-:Y:S01]  /*6030*/  @P1 SEL R0, RZ, 0xffffffff, P3 ;  /* 0xffffffffff001807 */ /* 0x000fe20001800000 */
[----:B------:R-:W-:Y:S01]  /*6040*/  IMAD R110, R105, -0x10, R103 ;  /* 0xfffffff0696e7824 */ /* 0x000fe200078e0267 */
[----:B------:R-:W-:Y:S01]  /*6050*/  LOP3.LUT R101, R101, 0x1, RZ, 0x3c, !PT ;  /* 0x0000000165657812 */ /* 0x000fe200078e3cff */
[----:B------:R-:W-:Y:S01]  /*6060*/  IMAD.MOV.U32 R60, RZ, RZ, RZ ;  /* 0x000000ffff3c7224 */ /* 0x000fe200078e00ff */
[----:B------:R-:W-:Y:S02]  /*6070*/  @P0 SEL R0, R3, R0, !P2 ;  /* 0x0000000003000207 */ /* 0x000fe40005000000 */
[----:B------:R-:W-:Y:S02]  /*6080*/  CS2R R82, SRZ ;  /* 0x0000000000527805 */ /* 0x000fe4000001ff00 */
[----:B------:R-:W-:Y:S02]  /*6090*/  LEA R112, R45, UR48, 0x3 ;  /* 0x000000302d707c11 */ /* 0x000fe4000f8e18ff */
[----:B------:R-:W-:Y:S02]  /*60a0*/  CS2R R80, SRZ ;  /* 0x0000000000507805 */ /* 0x000fe4000001ff00 */
[----:B------:R-:W-:Y:S02]  /*60b0*/  @P1 LOP3.LUT R0, R0, 0x1, RZ, 0xc0, !PT ;  /* 0x0000000100001812 */ /* 0x000fe400078ec0ff */
[----:B------:R-:W-:Y:S02]  /*60c0*/  CS2R R74, SRZ ;  /* 0x00000000004a7805 */ /* 0x000fe4000001ff00 */
[----:B------:R-:W-:Y:S02]  /*60d0*/  PLOP3.LUT P2, PT, PT, PT, UP1, 0x80, 0x8 ;  /* 0x000000000008781c */ /* 0x000fe40003f4f018 */
[----:B------:R-:W-:Y:S02]  /*60e0*/  CS2R R72, SRZ ;  /* 0x0000000000487805 */ /* 0x000fe4000001ff00 */
[----:B------:R-:W-:Y:S02]  /*60f0*/  ISETP.NE.U32.OR P5, PT, R0, 0x1, !P1 ;  /* 0x000000010000780c */ /* 0x000fe40004fa5470 */
[----:B------:R-:W-:Y:S02]  /*6100*/  CS2R R66, SRZ ;  /* 0x0000000000427805 */ /* 0x000fe4000001ff00 */
[----:B------:R-:W-:Y:S02]  /*6110*/  LOP3.LUT P4, R108, R92, 0xff, RZ, 0xc0, !PT ;  /* 0x000000ff5c6c7812 */ /* 0x000fe4000788c0ff */
[----:B------:R-:W-:Y:S02]  /*6120*/  CS2R R64, SRZ ;  /* 0x0000000000407805 */ /* 0x000fe4000001ff00 */
[----:B------:R-:W-:Y:S02]  /*6130*/  SEL R2, RZ, 0xffffffff, P3 ;  /* 0xffffffffff027807 */ /* 0x000fe40001800000 */
[----:B------:R-:W-:Y:S02]  /*6140*/  CS2R R58, SRZ ;  /* 0x00000000003a7805 */ /* 0x000fe4000001ff00 */
[----:B------:R-:W-:Y:S02]  /*6150*/  P2R R111, PR, RZ, 0x20 ;  /* 0x00000020ff6f7803 */ /* 0x000fe40000000000 */
[----:B------:R-:W-:Y:S02]  /*6160*/  CS2R R56, SRZ ;  /* 0x0000000000387805 */ /* 0x000fe4000001ff00 */
[----:B------:R-:W-:Y:S02]  /*6170*/  @P2 SEL R2, R3, R2, !P4 ;  /* 0x0000000203022207 */ /* 0x000fe40006000000 */
[----:B------:R-:W-:Y:S02]  /*6180*/  @P5 SHF.L.U32 R0, R101, 0x1f, RZ ;  /* 0x0000001f65005819 */ /* 0x000fe400000006ff */
[----:B------:R-:W-:Y:S02]  /*6190*/  LOP3.LUT R2, R2, 0x1, RZ, 0xc0, !PT ;  /* 0x0000000102027812 */ /* 0x000fe400078ec0ff */
[----:B------:R1:W3:Y:S02]  /*61a0*/  @P5 SYNCS.PHASECHK.TRANS64.TRYWAIT P1, [UR48+0x40], R0 ;  /* 0x00004000ff0055a7 */ /* 0x0002e40008021130 */
[----:B------:R-:W-:Y:S04]  /*61b0*/  ISETP.NE.U32.AND P2, PT, R2, 0x1, PT ;  /* 0x000000010200780c */ /* 0x000fe80003f45070 */
[----:B------:R-:W-:Y:S02]  /*61c0*/  P2R R62, PR, RZ, 0x4 ;  /* 0x00000004ff3e7803 */ /* 0x000fe40000000000 */
[----:B-1----:R-:W-:Y:S04]  /*61d0*/  SHF.L.U32 R0, R100, 0x1f, RZ ;  /* 0x0000001f64007819 */ /* 0x002fe800000006ff */
[----:B------:R1:W4:Y:S01]  /*61e0*/  SYNCS.PHASECHK.TRANS64.TRYWAIT P0, [R112+URZ+0xb0], R0 ;  /* 0x0000b000700075a7 */ /* 0x00032200080011ff */
[----:B---3--:R-:W-:Y:S01]  /*61f0*/  @P5 SEL R61, RZ, 0x1, !P1 ;  /* 0x00000001ff3d5807 */ /* 0x008fe20004800000 */
[----:B-1----:R-:W-:Y:S06]  /*6200*/  @!P5 BRA `(.L_x_109) ;  /* 0x000000000058d947 */ /* 0x002fec0003800000 */
[----:B------:R-:W-:Y:S01]  /*6210*/  IMAD.MOV.U32 R83, RZ, RZ, RZ ;  /* 0x000000ffff537224 */ /* 0x000fe200078e00ff */
[----:B------:R-:W-:Y:S01]  /*6220*/  ISETP.NE.AND P1, PT, R61, RZ, PT ;  /* 0x000000ff3d00720c */ /* 0x000fe20003f25270 */
[----:B------:R-:W-:Y:S01]  /*6230*/  BSSY B0, `(.L_x_110) ;  /* 0x000000c000007945 */ /* 0x000fe20003800000 */
[----:B------:R-:W-:Y:S02]  /*6240*/  CS2R R58, SRZ ;  /* 0x00000000003a7805 */ /* 0x000fe4000001ff00 */
[----:B------:R-:W-:Y:S02]  /*6250*/  CS2R R56, SRZ ;  /* 0x0000000000387805 */ /* 0x000fe4000001ff00 */
[----:B------:R-:W-:Y:S02]  /*6260*/  CS2R R66, SRZ ;  /* 0x0000000000427805 */ /* 0x000fe4000001ff00 */
[----:B------:R-:W-:Y:S02]  /*6270*/  CS2R R64, SRZ ;  /* 0x0000000000407805 */ /* 0x000fe4000001ff00 */
[----:B------:R-:W-:Y:S02]  /*6280*/  CS2R R74, SRZ ;  /* 0x00000000004a7805 */ /* 0x000fe4000001ff00 */
[----:B------:R-:W-:Y:S02]  /*6290*/  CS2R R72, SRZ ;  /* 0x0000000000487805 */ /* 0x000fe4000001ff00 */
[----:B------:R-:W-:Y:S01]  /*62a0*/  CS2R R80, SRZ ;  /* 0x0000000000507805 */ /* 0x000fe2000001ff00 */
[----:B------:R-:W-:Y:S06]  /*62b0*/  @P1 BRA `(.L_x_111) ;  /* 0x00000000000c1947 */ /* 0x000fec0003800000 */
[----:B------:R-:W-:Y:S04]  /*62c0*/  SHF.L.U32 R3, R101, 0x1f, RZ ;  /* 0x0000001f65037819 */ /* 0x000fe800000006ff */
[----:B------:R-:W1:Y:S02]  /*62d0*/  SYNCS.PHASECHK.TRANS64.TRYWAIT P1, [UR48+0x40], R3 ;  /* 0x00004003ff0075a7 */ /* 0x000e640008021130 */
[----:B-1----:R-:W-:Y:S05]  /*62e0*/  @!P1 BRA `(.L_x_112) ;  /* 0x0000003c00fc9947 */ /* 0x002fea0003800000 */
.L_x_111:
[----:B------:R-:W-:Y:S05]  /*62f0*/  BSYNC B0 ;  /* 0x0000000000007941 */ /* 0x000fea0003800000 */
.L_x_110:
[----:B------:R-:W-:Y:S01]  /*6300*/  ISETP.NE.AND P1, PT, R62, RZ, PT ;  /* 0x000000ff3e00720c */ /* 0x000fe20003f25270 */
[----:B------:R-:W-:Y:S11]  /*6310*/  HFMA2 R60, -RZ, RZ, 0, 5.9604644775390625e-08 ;  /* 0x00000001ff3c7431 */ /* 0x000ff600000001ff */
[----:B------:R-:W-:Y:S01]  /*6320*/  @!UPT UIADD3 URZ, UPT, UPT, URZ, URZ, URZ ;  /* 0x000000fffffff290 */ /* 0x000fe2000fffe0ff */
[----:B------:R3:W1:Y:S04]  /*6330*/  @P1 LDS.128 R56, [R104] ;  /* 0x0000000068381984 */ /* 0x0006680000000c00 */
[----:B------:R3:W1:Y:S04]  /*6340*/  @P1 LDS.128 R64, [R103+0x10] ;  /* 0x0000100067401984 */ /* 0x0006680000000c00 */
[----:B------:R3:W1:Y:S04]  /*6350*/  @P1 LDS.128 R72, [R102+0x20] ;  /* 0x0000200066481984 */ /* 0x0006680000000c00 */
[----:B------:R3:W1:Y:S02]  /*6360*/  @P1 LDS.128 R80, [R110+0x30] ;  /* 0x000030006e501984 */ /* 0x0006640000000c00 */
.L_x_109:
[----:B------:R-:W-:Y:S05]  /*6370*/  BSYNC B1 ;  /* 0x0000000000017941 */ /* 0x000fea0003800000 */
.L_x_108:
[----:B-1----:R-:W-:Y:S04]  /*6380*/  SHF.R.U32.HI R2, RZ, 0x15, R48 ;  /* 0x00000015ff027819 */ /* 0x002fe80000011630 */
[----:B------:R-:W-:Y:S01]  /*6390*/  LOP3.LUT P1, RZ, R2, 0x3, R96, 0x48, !PT ;  /* 0x0000000302ff7812 */ /* 0x000fe20007824860 */
[----:B------:R-:W-:Y:S01]  /*63a0*/  @!UPT UIADD3 URZ, UPT, UPT, URZ, URZ, URZ ;  /* 0x000000fffffff290 */ /* 0x000fe2000fffe0ff */
[----:B----4-:R-:W-:Y:S11]  /*63b0*/  @P0 BRA `(.L_x_113) ;  /* 0x0000000000080947 */ /* 0x010ff60003800000 */
[----:B------:R-:W1:Y:S02]  /*63c0*/  SYNCS.PHASECHK.TRANS64.TRYWAIT P0, [R112+URZ+0xb0], R0 ;  /* 0x0000b000700075a7 */ /* 0x000e6400080011ff */
[----:B-1----:R-:W-:Y:S05]  /*63d0*/  @!P0 BRA `(.L_x_114) ;  /* 0x0000003c00d88947 */ /* 0x002fea0003800000 */
.L_x_113:
[----:B------:R-:W-:Y:S05]  /*63e0*/  @!P1 BRA `(.L_x_115) ;  /* 0x0000000000409947 */ /* 0x000fea0003800000 */
[----:B------:R-:W4:Y:S01]  /*63f0*/  LDCU.64 UR8, c[0x4][0x70] ;  /* 0x01000e00ff0877ac */ /* 0x000f220008000a00 */
[----:B------:R-:W-:Y:S01]  /*6400*/  MOV R3, 0x0 ;  /* 0x0000000000037802 */ /* 0x000fe20000000f00 */
[----:B------:R-:W-:Y:S02]  /*6410*/  HFMA2 R12, -RZ, RZ, 0, 5.9604644775390625e-08 ;  /* 0x00000001ff0c7431 */ /* 0x000fe400000001ff */
[----:B------:R-:W-:Y:S02]  /*6420*/  IMAD.MOV.U32 R8, RZ, RZ, 0x192 ;  /* 0x00000192ff087424 */ /* 0x000fe400078e00ff */
[----:B------:R-:W-:Y:S01]  /*6430*/  IMAD.MOV.U32 R13, RZ, RZ, RZ ;  /* 0x000000ffff0d7224 */ /* 0x000fe200078e00ff */
[----:B------:R-:W5:Y:S01]  /*6440*/  LDCU.64 UR6, c[0x4][0x78] ;  /* 0x01000f00ff0677ac */ /* 0x000f620008000a00 */
[----:B------:R-:W1:Y:S01]  /*6450*/  LDC.64 R2, c[0x4][R3] ;  /* 0x0100000003027b82 */ /* 0x000e620000000a00 */
[----:B------:R-:W2:Y:S01]  /*6460*/  LDCU.64 UR4, c[0x4][0x10] ;  /* 0x01000200ff0477ac */ /* 0x000ea20008000a00 */
[----:B----4-:R-:W-:Y:S01]  /*6470*/  MOV R5, UR9 ;  /* 0x0000000900057c02 */ /* 0x010fe20008000f00 */
[----:B------:R-:W-:Y:S01]  /*6480*/  IMAD.U32 R4, RZ, RZ, UR8 ;  /* 0x00000008ff047e24 */ /* 0x000fe2000f8e00ff */
[----:B-----5:R-:W-:Y:S01]  /*6490*/  MOV R7, UR7 ;  /* 0x0000000700077c02 */ /* 0x020fe20008000f00 */
[----:B------:R-:W-:Y:S01]  /*64a0*/  IMAD.U32 R6, RZ, RZ, UR6 ;  /* 0x00000006ff067e24 */ /* 0x000fe2000f8e00ff */
[----:B--2---:R-:W-:Y:S01]  /*64b0*/  MOV R11, UR5 ;  /* 0x00000005000b7c02 */ /* 0x004fe20008000f00 */
[----:B------:R-:W-:Y:S02]  /*64c0*/  IMAD.U32 R10, RZ, RZ, UR4 ;  /* 0x00000004ff0a7e24 */ /* 0x000fe4000f8e00ff */
[----:B------:R-:W-:Y:S07]  /*64d0*/  LEPC R20, `(.L_x_115) ;  /* 0x000000001014794e */ /* 0x000fee0000000000 */
[----:B-1-3--:R-:W-:Y:S05]  /*64e0*/  CALL.ABS.NOINC R2 ;  /* 0x0000000002007343 */ /* 0x00afea0003c00000 */
.L_x_115:
[----:B------:R-:W-:Y:S05]  /*64f0*/  WARPSYNC.ALL ;  /* 0x0000000000007948 */ /* 0x000fea0003800000 */
[----:B------:R-:W-:Y:S01]  /*6500*/  R2UR UR4, R48 ;  /* 0x00000000300472ca */ /* 0x000fe200000e0000 */
[--C-:B------:R-:W-:Y:S01]  /*6510*/  HADD2.F32 R50, -RZ, R56.reuse.H0_H0 ;  /* 0x20000038ff327230 */ /* 0x100fe20000004100 */
[----:B------:R-:W-:Y:S01]  /*6520*/  ISETP.NE.AND P0, PT, R106, RZ, PT ;  /* 0x000000ff6a00720c */ /* 0x000fe20003f05270 */
[----:B------:R-:W-:Y:S01]  /*6530*/  HADD2.F32 R51, -RZ, R56.H1_H1 ;  /* 0x30000038ff337230 */ /* 0x000fe20000004100 */
[----:B------:R-:W-:Y:S01]  /*6540*/  BSSY.RECONVERGENT B0, `(.L_x_116) ;  /* 0x000008a000007945 */ /* 0x000fe20003800200 */
[--C-:B------:R-:W-:Y:S08]  /*6550*/  HADD2.F32 R52, -RZ, R57.reuse.H0_H0 ;  /* 0x20000039ff347230 */ /* 0x100ff00000004100 */
[----:B------:R-:W1:Y:S02]  /*6560*/  LDTM.x32 R4, tmem[UR4] ;  /* 0x00000004000479ee */ /* 0x000e6400082c0000 */
[C---:B-12---:R-:W-:Y:S01]  /*6570*/  FMUL R0, R47.reuse, R4 ;  /* 0x000000042f007220 */ /* 0x046fe20000400000 */
[C---:B------:R-:W-:Y:S01]  /*6580*/  FMUL R2, R47.reuse, R5 ;  /* 0x000000052f027220 */ /* 0x040fe20000400000 */
[C---:B------:R-:W-:Y:S01]  /*6590*/  FMUL R4, R47.reuse, R8 ;  /* 0x000000082f047220 */ /* 0x040fe20000400000 */
[----:B------:R-:W-:Y:S01]  /*65a0*/  FMUL R3, R47, R6 ;  /* 0x000000062f037220 */ /* 0x000fe20000400000 */
[C---:B------:R-:W-:Y:S01]  /*65b0*/  FFMA R0, R49.reuse, R50, R0 ;  /* 0x0000003231007223 */ /* 0x040fe20000000000 */
[----:B------:R-:W-:Y:S01]  /*65c0*/  FFMA R2, R49, R51, R2 ;  /* 0x0000003331027223 */ /* 0x000fe20000000002 */
[C---:B------:R-:W-:Y:S01]  /*65d0*/  FMUL R5, R47.reuse, R9 ;  /* 0x000000092f057220 */ /* 0x040fe20000400000 */
        /* <DEDUP_REMOVED lines=16> */
[----:B------:R-:W-:Y:S02]  /*66e0*/  HADD2.F32 R32, -RZ, R57.H1_H1 ;  /* 0x30000039ff207230 */ /* 0x000fe40000004100 */
[C---:B------:R-:W-:Y:S01]  /*66f0*/  FMUL R26, R47.reuse, R30 ;  /* 0x0000001e2f1a7220 */ /* 0x040fe20000400000 */
[----:B------:R-:W-:Y:S01]  /*6700*/  FMUL R29, R47, R33 ;  /* 0x000000212f1d7220 */ /* 0x000fe20000400000 */
[--C-:B------:R-:W-:Y:S02]  /*6710*/  HADD2.F32 R33, -RZ, R58.reuse.H0_H0 ;  /* 0x2000003aff217230 */ /* 0x100fe40000004100 */
[----:B------:R-:W-:Y:S01]  /*6720*/  FFMA R3, R49, R52, R3 ;  /* 0x0000003431037223 */ /* 0x000fe20000000003 */
[C---:B------:R-:W-:Y:S01]  /*6730*/  FMUL R7, R47.reuse, R7 ;  /* 0x000000072f077220 */ /* 0x040fe20000400000 */
[----:B------:R-:W-:Y:S01]  /*6740*/  FMUL R30, R47, R34 ;  /* 0x000000222f1e7220 */ /* 0x000fe20000400000 */
[----:B------:R-:W-:Y:S01]  /*6750*/  HADD2.F32 R34, -RZ, R58.H1_H1 ;  /* 0x3000003aff227230 */ /* 0x000fe20000004100 */
[----:B------:R-:W-:Y:S01]  /*6760*/  F2FP.F16.F32.PACK_AB R52, R2, R0 ;  /* 0x000000000234723e */ /* 0x000fe200000000ff */
[--C-:B------:R-:W-:Y:S02]  /*6770*/  HADD2.F32 R0, -RZ, R59.reuse.H0_H0 ;  /* 0x2000003bff007230 */ /* 0x100fe40000004100 */
[C---:B------:R-:W-:Y:S01]  /*6780*/  FFMA R7, R49.reuse, R32, R7 ;  /* 0x0000002031077223 */ /* 0x040fe20000000007 */
[----:B------:R-:W-:Y:S02]  /*6790*/  HADD2.F32 R2, -RZ, R59.H1_H1 ;  /* 0x3000003bff027230 */ /* 0x000fe40000004100 */
[C---:B------:R-:W-:Y:S01]  /*67a0*/  FFMA R4, R49.reuse, R33, R4 ;  /* 0x0000002131047223 */ /* 0x040fe20000000004 */
[C---:B------:R-:W-:Y:S01]  /*67b0*/  FFMA R5, R49.reuse, R34, R5 ;  /* 0x0000002231057223 */ /* 0x040fe20000000005 */
[----:B------:R-:W-:Y:S01]  /*67c0*/  FFMA R6, R49, R0, R6 ;  /* 0x0000000031067223 */ /* 0x000fe20000000006 */
[--C-:B------:R-:W-:Y:S02]  /*67d0*/  HADD2.F32 R0, -RZ, R64.reuse.H0_H0 ;  /* 0x20000040ff007230 */ /* 0x100fe40000004100 */
[----:B------:R-:W-:Y:S01]  /*67e0*/  FMUL R11, R47, R11 ;  /* 0x0000000b2f0b7220 */ /* 0x000fe20000400000 */
[----:B------:R-:W-:Y:S01]  /*67f0*/  F2FP.F16.F32.PACK_AB R53, R7, R3 ;  /* 0x000000030735723e */ /* 0x000fe200000000ff */
[--C-:B------:R-:W-:Y:S02]  /*6800*/  HADD2.F32 R3, -RZ, R65.reuse.H0_H0 ;  /* 0x20000041ff037230 */ /* 0x100fe40000004100 */
[----:B------:R-:W-:Y:S01]  /*6810*/  FMUL R15, R47, R15 ;  /* 0x0000000f2f0f7220 */ /* 0x000fe20000400000 */
[C---:B------:R-:W-:Y:S01]  /*6820*/  FFMA R11, R49.reuse, R2, R11 ;  /* 0x00000002310b7223 */ /* 0x040fe2000000000b */
[----:B------:R-:W-:Y:S02]  /*6830*/  HADD2.F32 R2, -RZ, R64.H1_H1 ;  /* 0x30000040ff027230 */ /* 0x000fe40000004100 */
[----:B------:R-:W-:Y:S01]  /*6840*/  FFMA R8, R49, R0, R8 ;  /* 0x0000000031087223 */ /* 0x000fe20000000008 */
[----:B------:R-:W-:Y:S02]  /*6850*/  HADD2.F32 R0, -RZ, R65.H1_H1 ;  /* 0x30000041ff007230 */ /* 0x000fe40000004100 */
[C---:B------:R-:W-:Y:S01]  /*6860*/  FMUL R19, R47.reuse, R19 ;  /* 0x000000132f137220 */ /* 0x040fe20000400000 */
[----:B------:R-:W-:Y:S01]  /*6870*/  FMUL R23, R47, R23 ;  /* 0x000000172f177220 */ /* 0x000fe20000400000 */
[C---:B------:R-:W-:Y:S01]  /*6880*/  FFMA R9, R49.reuse, R2, R9 ;  /* 0x0000000231097223 */ /* 0x040fe20000000009 */
[C---:B------:R-:W-:Y:S01]  /*6890*/  FFMA R10, R49.reuse, R3, R10 ;  /* 0x00000003310a7223 */ /* 0x040fe2000000000a */
[----:B------:R-:W-:Y:S01]  /*68a0*/  FFMA R15, R49, R0, R15 ;  /* 0x00000000310f7223 */ /* 0x000fe2000000000f */
[--C-:B------:R-:W-:Y:S02]  /*68b0*/  HADD2.F32 R2, -RZ, R66.reuse.H0_H0 ;  /* 0x20000042ff027230 */ /* 0x100fe40000004100 */
[----:B------:R-:W-:Y:S01]  /*68c0*/  FMUL R27, R47, R27 ;  /* 0x0000001b2f1b7220 */ /* 0x000fe20000400000 */
[----:B------:R-:W-:Y:S01]  /*68d0*/  HADD2.F32 R0, -RZ, R66.H1_H1 ;  /* 0x30000042ff007230 */ /* 0x000fe20000004100 */
[----:B------:R-:W-:Y:S01]  /*68e0*/  F2FP.F16.F32.PACK_AB R54, R5, R4 ;  /* 0x000000040536723e */ /* 0x000fe200000000ff */
[--C-:B------:R-:W-:Y:S02]  /*68f0*/  HADD2.F32 R3, -RZ, R67.reuse.H0_H0 ;  /* 0x20000043ff037230 */ /* 0x100fe40000004100 */
[C---:B------:R-:W-:Y:S01]  /*6900*/  FFMA R12, R49.reuse, R2, R12 ;  /* 0x00000002310c7223 */ /* 0x040fe2000000000c */
[--C-:B------:R-:W-:Y:S02]  /*6910*/  HADD2.F32 R2, -RZ, R72.reuse.H0_H0 ;  /* 0x20000048ff027230 */ /* 0x100fe40000004100 */
[C---:B------:R-:W-:Y:S01]  /*6920*/  FFMA R13, R49.reuse, R0, R13 ;  /* 0x00000000310d7223 */ /* 0x040fe2000000000d */
[----:B------:R-:W-:Y:S02]  /*6930*/  HADD2.F32 R0, -RZ, R67.H1_H1 ;  /* 0x30000043ff007230 */ /* 0x000fe40000004100 */
[----:B------:R-:W-:Y:S01]  /*6940*/  FFMA R14, R49, R3, R14 ;  /* 0x00000003310e7223 */ /* 0x000fe2000000000e */
[----:B------:R-:W-:Y:S01]  /*6950*/  HADD2.F32 R3, -RZ, R72.H1_H1 ;  /* 0x30000048ff037230 */ /* 0x000fe20000004100 */
[----:B------:R-:W-:Y:S01]  /*6960*/  F2FP.F16.F32.PACK_AB R55, R11, R6 ;  /* 0x000000060b37723e */ /* 0x000fe200000000ff */
[----:B------:R-:W-:Y:S01]  /*6970*/  FMUL R31, R47, R31 ;  /* 0x0000001f2f1f7220 */ /* 0x000fe20000400000 */
[C---:B------:R-:W-:Y:S01]  /*6980*/  FFMA R19, R49.reuse, R0, R19 ;  /* 0x0000000031137223 */ /* 0x040fe20000000013 */
[--C-:B------:R-:W-:Y:S02]  /*6990*/  HADD2.F32 R0, -RZ, R73.reuse.H0_H0 ;  /* 0x20000049ff007230 */ /* 0x100fe40000004100 */
[C---:B------:R-:W-:Y:S01]  /*69a0*/  FFMA R16, R49.reuse, R2, R16 ;  /* 0x0000000231107223 */ /* 0x040fe20000000010 */
[----:B------:R1:W-:Y:S01]  /*69b0*/  STS.128 [R104], R52 ;  /* 0x0000003468007388 */ /* 0x0003e20000000c00 */
[C---:B------:R-:W-:Y:S01]  /*69c0*/  FFMA R17, R49.reuse, R3, R17 ;  /* 0x0000000331117223 */ /* 0x040fe20000000011 */
[----:B------:R-:W-:Y:S02]  /*69d0*/  HADD2.F32 R2, -RZ, R73.H1_H1 ;  /* 0x30000049ff027230 */ /* 0x000fe40000004100 */
[----:B------:R-:W-:Y:S01]  /*69e0*/  FFMA R18, R49, R0, R18 ;  /* 0x0000000031127223 */ /* 0x000fe20000000012 */
[--C-:B------:R-:W-:Y:S01]  /*69f0*/  HADD2.F32 R0, -RZ, R74.reuse.H0_H0 ;  /* 0x2000004aff007230 */ /* 0x100fe20000004100 */
[----:B------:R-:W-:Y:S01]  /*6a00*/  F2FP.F16.F32.PACK_AB R8, R9, R8 ;  /* 0x000000080908723e */ /* 0x000fe200000000ff */
[--C-:B------:R-:W-:Y:S02]  /*6a10*/  HADD2.F32 R3, -RZ, R75.reuse.H0_H0 ;  /* 0x2000004bff037230 */ /* 0x100fe40000004100 */
[C---:B------:R-:W-:Y:S01]  /*6a20*/  FFMA R23, R49.reuse, R2, R23 ;  /* 0x0000000231177223 */ /* 0x040fe20000000017 */
[----:B------:R-:W-:Y:S02]  /*6a30*/  HADD2.F32 R2, -RZ, R74.H1_H1 ;  /* 0x3000004aff027230 */ /* 0x000fe40000004100 */
[----:B------:R-:W-:Y:S01]  /*6a40*/  FFMA R20, R49, R0, R20 ;  /* 0x0000000031147223 */ /* 0x000fe20000000014 */
[----:B------:R-:W-:Y:S01]  /*6a50*/  HADD2.F32 R0, -RZ, R75.H1_H1 ;  /* 0x3000004bff007230 */ /* 0x000fe20000004100 */
[----:B------:R-:W-:Y:S01]  /*6a60*/  F2FP.F16.F32.PACK_AB R9, R15, R10 ;  /* 0x0000000a0f09723e */ /* 0x000fe200000000ff */
[----:B------:R-:W-:Y:S02]  /*6a70*/  HADD2.F32 R4, -RZ, R83.H0_H0 ;  /* 0x20000053ff047230 */ /* 0x000fe40000004100 */
[C---:B------:R-:W-:Y:S01]  /*6a80*/  FFMA R21, R49.reuse, R2, R21 ;  /* 0x0000000231157223 */ /* 0x040fe20000000015 */
[C---:B------:R-:W-:Y:S01]  /*6a90*/  FFMA R22, R49.reuse, R3, R22 ;  /* 0x0000000331167223 */ /* 0x040fe20000000016 */
[----:B------:R-:W-:Y:S01]  /*6aa0*/  FFMA R27, R49, R0, R27 ;  /* 0x00000000311b7223 */ /* 0x000fe2000000001b */
[--C-:B------:R-:W-:Y:S01]  /*6ab0*/  HADD2.F32 R2, -RZ, R80.reuse.H0_H0 ;  /* 0x20000050ff027230 */ /* 0x100fe20000004100 */
[----:B------:R-:W-:Y:S01]  /*6ac0*/  F2FP.F16.F32.PACK_AB R10, R13, R12 ;  /* 0x0000000c0d0a723e */ /* 0x000fe200000000ff */
[----:B------:R-:W-:Y:S01]  /*6ad0*/  HADD2.F32 R0, -RZ, R80.H1_H1 ;  /* 0x30000050ff007230 */ /* 0x000fe20000004100 */
[----:B------:R-:W-:Y:S01]  /*6ae0*/  F2FP.F16.F32.PACK_AB R11, R19, R14 ;  /* 0x0000000e130b723e */ /* 0x000fe200000000ff */
[--C-:B------:R-:W-:Y:S02]  /*6af0*/  HADD2.F32 R3, -RZ, R81.reuse.H0_H0 ;  /* 0x20000051ff037230 */ /* 0x100fe40000004100 */
[C---:B------:R-:W-:Y:S01]  /*6b00*/  FFMA R24, R49.reuse, R2, R24 ;  /* 0x0000000231187223 */ /* 0x040fe20000000018 */
[--C-:B------:R-:W-:Y:S02]  /*6b10*/  HADD2.F32 R2, -RZ, R82.reuse.H0_H0 ;  /* 0x20000052ff027230 */ /* 0x100fe40000004100 */
[C---:B------:R-:W-:Y:S01]  /*6b20*/  FFMA R25, R49.reuse, R0, R25 ;  /* 0x0000000031197223 */ /* 0x040fe20000000019 */
[----:B------:R1:W-:Y:S01]  /*6b30*/  STS.128 [R103+0x10], R8 ;  /* 0x0000100867007388 */ /* 0x0003e20000000c00 */
[----:B------:R-:W-:Y:S02]  /*6b40*/  HADD2.F32 R0, -RZ, R81.H1_H1 ;  /* 0x30000051ff007230 */ /* 0x000fe40000004100 */
[----:B------:R-:W-:Y:S01]  /*6b50*/  FFMA R26, R49, R3, R26 ;  /* 0x00000003311a7223 */ /* 0x000fe2000000001a */
[----:B------:R-:W-:Y:S01]  /*6b60*/  HADD2.F32 R3, -RZ, R82.H1_H1 ;  /* 0x30000052ff037230 */ /* 0x000fe20000004100 */
[----:B------:R-:W-:Y:S01]  /*6b70*/  F2FP.F16.F32.PACK_AB R16, R17, R16 ;  /* 0x000000101110723e */ /* 0x000fe200000000ff */
[----:B------:R-:W-:Y:S01]  /*6b80*/  HADD2.F32 R5, -RZ, R83.H1_H1 ;  /* 0x30000053ff057230 */ /* 0x000fe20000004100 */
[----:B------:R-:W-:Y:S01]  /*6b90*/  F2FP.F16.F32.PACK_AB R17, R23, R18 ;  /* 0x000000121711723e */ /* 0x000fe200000000ff */
[----:B------:R-:W-:Y:S01]  /*6ba0*/  FFMA R31, R49, R0, R31 ;  /* 0x00000000311f7223 */ /* 0x000fe2000000001f */
[----:B------:R-:W-:Y:S01]  /*6bb0*/  FMUL R35, R47, R35 ;  /* 0x000000232f237220 */ /* 0x000fe20000400000 */
[----:B------:R-:W-:Y:S01]  /*6bc0*/  F2FP.F16.F32.PACK_AB R18, R21, R20 ;  /* 0x000000141512723e */ /* 0x000fe200000000ff */
[----:B------:R-:W-:Y:S01]  /*6bd0*/  FFMA R28, R49, R2, R28 ;  /* 0x00000002311c7223 */ /* 0x000fe2000000001c */
[----:B------:R-:W-:Y:S01]  /*6be0*/  F2FP.F16.F32.PACK_AB R19, R27, R22 ;  /* 0x000000161b13723e */ /* 0x000fe200000000ff */
[C---:B------:R-:W-:Y:S01]  /*6bf0*/  FFMA R29, R49.reuse, R3, R29 ;  /* 0x00000003311d7223 */ /* 0x040fe2000000001d */
[C---:B------:R-:W-:Y:S01]  /*6c00*/  FFMA R30, R49.reuse, R4, R30 ;  /* 0x00000004311e7223 */ /* 0x040fe2000000001e */
[----:B------:R-:W-:Y:S01]  /*6c10*/  FFMA R35, R49, R5, R35 ;  /* 0x0000000531237223 */ /* 0x000fe20000000023 */
[----:B------:R-:W-:Y:S01]  /*6c20*/  F2FP.F16.F32.PACK_AB R24, R25, R24 ;  /* 0x000000181918723e */ /* 0x000fe200000000ff */
[----:B------:R1:W-:Y:S01]  /*6c30*/  STS.128 [R102+0x20], R16 ;  /* 0x0000201066007388 */ /* 0x0003e20000000c00 */
[----:B------:R-:W-:Y:S02]  /*6c40*/  F2FP.F16.F32.PACK_AB R25, R31, R26 ;  /* 0x0000001a1f19723e */ /* 0x000fe400000000ff */
[----:B------:R-:W-:Y:S02]  /*6c50*/  F2FP.F16.F32.PACK_AB R26, R29, R28 ;  /* 0x0000001c1d1a723e */ /* 0x000fe400000000ff */
[----:B------:R-:W-:Y:S05]  /*6c60*/  F2FP.F16.F32.PACK_AB R27, R35, R30 ;  /* 0x0000001e231b723e */ /* 0x000fea00000000ff */
[----:B------:R1:W-:Y:S01]  /*6c70*/  STS.128 [R110+0x30], R24 ;  /* 0x000030186e007388 */ /* 0x0003e20000000c00 */
[----:B------:R-:W-:Y:S01]  /*6c80*/  @!PT LDS RZ, [RZ] ;  /* 0x00000000fffff984 */ /* 0x000fe20000000800 */
[----:B------:R-:W-:Y:S01]  /*6c90*/  @!PT LDS RZ, [RZ] ;  /* 0x00000000fffff984 */ /* 0x000fe20000000800 */
[----:B------:R-:W-:Y:S01]  /*6ca0*/  @!PT LDS RZ, [RZ] ;  /* 0x00000000fffff984 */ /* 0x000fe20000000800 */
[----:B------:R-:W-:Y:S01]  /*6cb0*/  @!PT LDS RZ, [RZ] ;  /* 0x00000000fffff984 */ /* 0x000fe20000000800 */
[----:B------:R2:W-:Y:S07]  /*6cc0*/  MEMBAR.ALL.CTA ;  /* 0x0000000000007992 */ /* 0x0005ee0000008000 */
[----:B--2---:R-:W2:Y:S02]  /*6cd0*/  FENCE.VIEW.ASYNC.S ;  /* 0x00000000000073c6 */ /* 0x004ea40000000000 */
[----:B--2---:R-:W-:Y:S06]  /*6ce0*/  BAR.SYNC.DEFER_BLOCKING 0x1, 0x80 ;  /* 0x0042000000007b1d */ /* 0x004fec0000010000 */
[----:B------:R-:W-:Y:S05]  /*6cf0*/  @P0 BRA `(.L_x_117) ;  /* 0x0000000000380947 */ /* 0x000fea0003800000 */
[----:B------:R-:W-:Y:S02]  /*6d00*/  UIADD3 UR4, UPT, UPT, UR48, 0x200, URZ ;  /* 0x0000020030047890 */ /* 0x000fe4000fffe0ff */
[----:B------:R-:W-:Y:S01]  /*6d10*/  UIADD3 UR8, UP0, UPT, UR52, 0x680, URZ ;  /* 0x0000068034087890 */ /* 0x000fe2000ff1e0ff */
[----:B------:R-:W-:Y:S01]  /*6d20*/  UMOV UR43, UR36 ;  /* 0x00000024002b7c82 */ /* 0x000fe20008000000 */
[----:B------:R-:W-:Y:S02]  /*6d30*/  UIADD3 UR5, UPT, UPT, UR41, 0x80, URZ ;  /* 0x0000008029057890 */ /* 0x000fe4000fffe0ff */
[----:B------:R-:W-:Y:S01]  /*6d40*/  MOV R97, UR4 ;  /* 0x0000000400617c02 */ /* 0x000fe20008000f00 */
[----:B------:R-:W-:Y:S02]  /*6d50*/  UIADD3.X UR9, UPT, UPT, URZ, UR53, URZ, UP0, !UPT ;  /* 0x00000035ff097290 */ /* 0x000fe400087fe4ff */
[----:B------:R-:W-:Y:S01]  /*6d60*/  UIADD3 UR4, UPT, UPT, UR48, 0x1200, URZ ;  /* 0x0000120030047890 */ /* 0x000fe2000fffe0ff */
[----:B------:R-:W-:Y:S01]  /*6d70*/  R2UR UR40, R97 ;  /* 0x00000000612872ca */ /* 0x000fe200000e0000 */
[----:B------:R-:W-:Y:S01]  /*6d80*/  UMOV UR6, UR42 ;  /* 0x0000002a00067c82 */ /* 0x000fe20008000000 */
[----:B------:R-:W-:Y:S11]  /*6d90*/  UMOV UR7, UR36 ;  /* 0x0000002400077c82 */ /* 0x000ff60008000000 */
[----:B------:R2:W-:Y:S01]  /*6da0*/  UTMASTG.3D [UR40], [UR8] ;  /* 0x00000028080073b5 */ /* 0x0005e20008010000 */
[----:B------:R2:W-:Y:S01]  /*6db0*/  UTMASTG.3D [UR4], [UR8] ;  /* 0x00000004080073b5 */ /* 0x0005e20008010000 */
[----:B------:R0:W-:Y:S01]  /*6dc0*/  UTMACMDFLUSH ;  /* 0x00000000000079b7 */ /* 0x0001e20000000000 */
[----:B--2---:R-:W-:Y:S04]  /*6dd0*/  DEPBAR.LE SB0, 0x1 ;  /* 0x000080400000791a */ /* 0x004fe80000000000 */
.L_x_117:
[----:B------:R-:W-:Y:S05]  /*6de0*/  BSYNC.RECONVERGENT B0 ;  /* 0x0000000000007941 */ /* 0x000fea0003800200 */
.L_x_116:
[----:B------:R-:W-:Y:S01]  /*6df0*/  BAR.SYNC.DEFER_BLOCKING 0x1, 0x80 ;  /* 0x0042000000007b1d */ /* 0x000fe20000010000 */
[----:B------:R-:W-:Y:S01]  /*6e00*/  ISETP.NE.AND P1, PT, R111, RZ, PT ;  /* 0x000000ff6f00720c */ /* 0x000fe20003f25270 */
[----:B------:R-:W-:Y:S01]  /*6e10*/  UISETP.NE.AND UP0, UPT, UR49, URZ, UPT ;  /* 0x000000ff3100728c */ /* 0x000fe2000bf05270 */
[----:B------:R-:W-:Y:S11]  /*6e20*/  LEA R2, R60, UR48, 0x3 ;  /* 0x000000303c027c11 */ /* 0x000ff6000f8e18ff */
[----:B------:R-:W-:Y:S01]  /*6e30*/  @P1 SHF.L.U32 R3, R101, 0x1f, RZ ;  /* 0x0000001f65031819 */ /* 0x000fe200000006ff */
[----:B------:R-:W-:Y:S06]  /*6e40*/  BRA.U !UP0, `(.L_x_118) ;  /* 0x0000000108247547 */ /* 0x000fec000b800000 */
[----:B------:R-:W-:Y:S01]  /*6e50*/  IMAD.U32 R4, RZ, RZ, UR51 ;  /* 0x00000033ff047e24 */ /* 0x000fe2000f8e00ff */
[----:B------:R-:W-:Y:S01]  /*6e60*/  MOV R0, UR37 ;  /* 0x0000002500007c02 */ /* 0x000fe20008000f00 */
[----:B------:R-:W-:Y:S03]  /*6e70*/  UIADD3 UR51, UPT, UPT, UR51, 0x1, URZ ;  /* 0x0000000133337890 */ /* 0x000fe6000fffe0ff */
[----:B------:R-:W-:Y:S01]  /*6e80*/  @P1 LEA R4, R4, UR48, 0x3 ;  /* 0x0000003004041c11 */ /* 0x000fe2000f8e18ff */
[----:B------:R-:W-:Y:S04]  /*6e90*/  UISETP.NE.AND UP0, UPT, UR51, 0x4, UPT ;  /* 0x000000043300788c */ /* 0x000fe8000bf05270 */
[----:B------:R-:W-:Y:S01]  /*6ea0*/  @P1 VIADD R4, R4, 0x60 ;  /* 0x0000006004041836 */ /* 0x000fe20000000000 */
[----:B------:R-:W-:Y:S04]  /*6eb0*/  USEL UR51, UR51, URZ, UP0 ;  /* 0x000000ff33337287 */ /* 0x000fe80008000000 */
[----:B------:R-:W-:Y:S04]  /*6ec0*/  @P1 PRMT R0, R0, 0x654, R4 ;  /* 0x0000065400001816 */ /* 0x000fe80000000004 */
[----:B------:R2:W-:Y:S04]  /*6ed0*/  @P1 SYNCS.ARRIVE.TRANS64.RED.A1T0 RZ, [R0+URZ], RZ ;  /* 0x000000ff00ff19a7 */ /* 0x0005e800081004ff */
.L_x_118:
[----:B------:R-:W4:Y:S01]  /*6ee0*/  @P1 SYNCS.PHASECHK.TRANS64.TRYWAIT P0, [R2+URZ+0x40], R3 ;  /* 0x00004003020015a7 */ /* 0x000f2200080011ff */
[----:B------:R-:W-:Y:S01]  /*6ef0*/  BSSY B1, `(.L_x_119) ;  /* 0x0000016000017945 */ /* 0x000fe20003800000 */
[----:B----4-:R-:W-:Y:S03]  /*6f00*/  @P1 SEL R61, RZ, 0x1, !P0 ;  /* 0x00000001ff3d1807 */ /* 0x010fe60004000000 */
[----:B------:R-:W-:Y:S05]  /*6f10*/  @!P1 BRA `(.L_x_120) ;  /* 0x00000000004c9947 */ /* 0x000fea0003800000 */
[----:B------:R-:W-:Y:S01]  /*6f20*/  ISETP.NE.AND P0, PT, R61, RZ, PT ;  /* 0x000000ff3d00720c */ /* 0x000fe20003f05270 */
[----:B------:R-:W-:Y:S01]  /*6f30*/  BSSY B0, `(.L_x_121) ;  /* 0x000000b000007945 */ /* 0x000fe20003800000 */
[----:B------:R-:W-:Y:S11]  /*6f40*/  ISETP.NE.AND P1, PT, R62, RZ, PT ;  /* 0x000000ff3e00720c */ /* 0x000ff60003f25270 */
[----:B------:R-:W-:Y:S02]  /*6f50*/  @!UPT UIADD3 URZ, UPT, UPT, URZ, URZ, URZ ;  /* 0x000000fffffff290 */ /* 0x000fe4000fffe0ff */
[C---:B------:R-:W-:Y:S01]  /*6f60*/  @P1 IMAD R6, R60.reuse, 0x2000, R104 ;  /* 0x000020003c061824 */ /* 0x040fe200078e0268 */
[C---:B------:R-:W-:Y:S01]  /*6f70*/  @P1 LEA R4, R60.reuse, R102, 0xd ;  /* 0x000000663c041211 */ /* 0x040fe200078e68ff */
[C---:B------:R-:W-:Y:S02]  /*6f80*/  @P1 IMAD R5, R60.reuse, 0x2000, R103 ;  /* 0x000020003c051824 */ /* 0x040fe400078e0267 */
[----:B------:R-:W-:Y:S01]  /*6f90*/  @P1 IMAD R3, R60, 0x2000, R110 ;  /* 0x000020003c031824 */ /* 0x000fe200078e026e */
[----:B------:R-:W-:Y:S06]  /*6fa0*/  @P0 BRA `(.L_x_122) ;  /* 0x00000000000c0947 */ /* 0x000fec0003800000 */
[----:B--2---:R-:W-:Y:S04]  /*6fb0*/  SHF.L.U32 R0, R101, 0x1f, RZ ;  /* 0x0000001f65007819 */ /* 0x004fe800000006ff */
[----:B------:R-:W2:Y:S02]  /*6fc0*/  SYNCS.PHASECHK.TRANS64.TRYWAIT P0, [R2+URZ+0x40], R0 ;  /* 0x00004000020075a7 */ /* 0x000ea400080011ff */
[----:B--2---:R-:W-:Y:S05]  /*6fd0*/  @!P0 BRA `(.L_x_123) ;  /* 0x0000003000ec8947 */ /* 0x004fea0003800000 */
.L_x_122:
[----:B------:R-:W-:Y:S05]  /*6fe0*/  BSYNC B0 ;  /* 0x0000000000007941 */ /* 0x000fea0003800000 */
.L_x_121:
[----:B------:R-:W-:Y:S02]  /*6ff0*/  ISETP.NE.AND P0, PT, R62, RZ, PT ;  /* 0x000000ff3e00720c */ /* 0x000fe40003f05270 */
[----:B------:R-:W-:Y:S11]  /*7000*/  IADD3 R60, PT, PT, R60, 0x1, RZ ;  /* 0x000000013c3c7810 */ /* 0x000ff60007ffe0ff */
[----:B------:R4:W1:Y:S04]  /*7010*/  @P0 LDS.128 R56, [R6] ;  /* 0x0000000006380984 */ /* 0x0008680000000c00 */
[----:B------:R4:W1:Y:S04]  /*7020*/  @P0 LDS.128 R64, [R5+0x10] ;  /* 0x0000100005400984 */ /* 0x0008680000000c00 */
[----:B------:R4:W1:Y:S04]  /*7030*/  @P0 LDS.128 R72, [R4+0x20] ;  /* 0x0000200004480984 */ /* 0x0008680000000c00 */
[----:B------:R4:W1:Y:S02]  /*7040*/  @P0 LDS.128 R80, [R3+0x30] ;  /* 0x0000300003500984 */ /* 0x0008640000000c00 */
.L_x_120:
[----:B------:R-:W-:Y:S05]  /*7050*/  BSYNC B1 ;  /* 0x0000000000017941 */ /* 0x000fea0003800000 */
.L_x_119:
[----:B--2---:R-:W-:Y:S05]  /*7060*/  VIADD R0, R48, 0x20 ;  /* 0x0000002030007836 */ /* 0x004fea0000000000 */
[----:B------:R-:W-:Y:S04]  /*7070*/  SHF.R.U32.HI R0, RZ, 0x15, R0 ;  /* 0x00000015ff007819 */ /* 0x000fe80000011600 */
[----:B------:R-:W-:Y:S11]  /*7080*/  LOP3.LUT P0, RZ, R0, 0x3, R96, 0x48, !PT ;  /* 0x0000000300ff7812 */ /* 0x000ff60007804860 */
[----:B------:R-:W-:Y:S02]  /*7090*/  @!UPT UIADD3 URZ, UPT, UPT, URZ, URZ, URZ ;  /* 0x000000fffffff290 */ /* 0x000fe4000fffe0ff */
[----:B------:R-:W-:Y:S05]  /*70a0*/  @!P0 BRA `(.L_x_124) ;  /* 0x0000000000408947 */ /* 0x000fea0003800000 */
[----:B------:R-:W2:Y:S01]  /*70b0*/  LDCU.64 UR8, c[0x4][0x70] ;  /* 0x01000e00ff0877ac */ /* 0x000ea20008000a00 */
[----:B----4-:R-:W-:Y:S01]  /*70c0*/  MOV R3, 0x0 ;  /* 0x0000000000037802 */ /* 0x010fe20000000f00 */
[----:B------:R-:W-:Y:S02]  /*70d0*/  HFMA2 R12, -RZ, RZ, 0, 5.9604644775390625e-08 ;  /* 0x00000001ff0c7431 */ /* 0x000fe400000001ff */
[----:B-1----:R-:W-:Y:S02]  /*70e0*/  IMAD.MOV.U32 R8, RZ, RZ, 0x192 ;  /* 0x00000192ff087424 */ /* 0x002fe400078e00ff */
[----:B------:R-:W-:Y:S01]  /*70f0*/  IMAD.MOV.U32 R13, RZ, RZ, RZ ;  /* 0x000000ffff0d7224 */ /* 0x000fe200078e00ff */
[----:B------:R-:W1:Y:S01]  /*7100*/  LDCU.64 UR6, c[0x4][0x78] ;  /* 0x01000f00ff0677ac */ /* 0x000e620008000a00 */
[----:B------:R-:W4:Y:S01]  /*7110*/  LDC.64 R2, c[0x4][R3] ;  /* 0x0100000003027b82 */ /* 0x000f220000000a00 */
[----:B------:R-:W5:Y:S01]  /*7120*/  LDCU.64 UR4, c[0x4][0x10] ;  /* 0x01000200ff0477ac */ /* 0x000f620008000a00 */
[----:B--2---:R-:W-:Y:S01]  /*7130*/  MOV R5, UR9 ;  /* 0x0000000900057c02 */ /* 0x004fe20008000f00 */
[----:B------:R-:W-:Y:S01]  /*7140*/  IMAD.U32 R4, RZ, RZ, UR8 ;  /* 0x00000008ff047e24 */ /* 0x000fe2000f8e00ff */
[----:B-1----:R-:W-:Y:S01]  /*7150*/  MOV R7, UR7 ;  /* 0x0000000700077c02 */ /* 0x002fe20008000f00 */
[----:B------:R-:W-:Y:S01]  /*7160*/  IMAD.U32 R6, RZ, RZ, UR6 ;  /* 0x00000006ff067e24 */ /* 0x000fe2000f8e00ff */
[----:B-----5:R-:W-:Y:S01]  /*7170*/  MOV R11, UR5 ;  /* 0x00000005000b7c02 */ /* 0x020fe20008000f00 */
[----:B------:R-:W-:Y:S02]  /*7180*/  IMAD.U32 R10, RZ, RZ, UR4 ;  /* 0x00000004ff0a7e24 */ /* 0x000fe4000f8e00ff */
[----:B------:R-:W-:Y:S07]  /*7190*/  LEPC R20, `(.L_x_124) ;  /* 0x000000001014794e */ /* 0x000fee0000000000 */
[----:B---34-:R-:W-:Y:S05]  /*71a0*/  CALL.ABS.NOINC R2 ;  /* 0x0000000002007343 */ /* 0x018fea0003c00000 */
.L_x_124:
[----:B------:R-:W-:Y:S05]  /*71b0*/  WARPSYNC.ALL ;  /* 0x0000000000007948 */ /* 0x000fea0003800000 */
[----:B------:R-:W-:Y:S01]  /*71c0*/  R2UR UR4, R48 ;  /* 0x00000000300472ca */ /* 0x000fe200000e0000 */
[--C-:B-1--4-:R-:W-:Y:S01]  /*71d0*/  HADD2.F32 R3, -RZ, R56.reuse.H0_H0 ;  /* 0x20000038ff037230 */ /* 0x112fe20000004100 */
[----:B------:R-:W-:Y:S01]  /*71e0*/  ISETP.NE.AND P6, PT, R111, RZ, PT ;  /* 0x000000ff6f00720c */ /* 0x000fe20003fc5270 */
[--C-:B------:R-:W-:Y:S01]  /*71f0*/  HADD2.F32 R51, -RZ, R57.reuse.H1_H1 ;  /* 0x30000039ff337230 */ /* 0x100fe20000004100 */
[----:B------:R-:W-:Y:S01]  /*7200*/  MOV R50, UR51 ;  /* 0x0000003300327c02 */ /* 0x000fe20008000f00 */
[----:B------:R-:W-:Y:S01]  /*7210*/  BSSY.RECONVERGENT B0, `(.L_x_125) ;  /* 0x0000091000007945 */ /* 0x000fe20003800200 */
[----:B------:R-:W-:Y:S02]  /*7220*/  MOV R63, UR37 ;  /* 0x00000025003f7c02 */ /* 0x000fe40008000f00 */
[----:B------:R-:W-:Y:S05]  /*7230*/  ISETP.NE.AND P0, PT, R106, RZ, PT ;  /* 0x000000ff6a00720c */ /* 0x000fea0003f05270 */
[----:B------:R-:W1:Y:S02]  /*7240*/  LDTM.x32 R4, tmem[UR4+0x20] ;  /* 0x00002004000479ee */ /* 0x000e6400082c0000 */
[----:B------:R-:W-:Y:S04]  /*7250*/  @P6 LEA R50, R50, UR48, 0x3 ;  /* 0x0000003032326c11 */ /* 0x000fe8000f8e18ff */
[----:B------:R-:W-:Y:S04]  /*7260*/  @P6 IADD3 R50, PT, PT, R50, 0x60, RZ ;  /* 0x0000006032326810 */ /* 0x000fe80007ffe0ff */
[----:B------:R-:W-:Y:S01]  /*7270*/  @P6 PRMT R63, R63, 0x654, R50 ;  /* 0x000006543f3f6816 */ /* 0x000fe20000000032 */
[----:B------:R-:W-:Y:S02]  /*7280*/  HADD2.F32 R50, -RZ, R57.H0_H0 ;  /* 0x20000039ff327230 */ /* 0x000fe40000004100 */
[C---:B-1----:R-:W-:Y:S01]  /*7290*/  FMUL R0, R47.reuse, R4 ;  /* 0x000000042f007220 */ /* 0x042fe20000400000 */
[----:B------:R-:W-:Y:S02]  /*72a0*/  HADD2.F32 R4, -RZ, R56.H1_H1 ;  /* 0x30000038ff047230 */ /* 0x000fe40000004100 */
[C---:B------:R-:W-:Y:S01]  /*72b0*/  FMUL R2, R47.reuse, R5 ;  /* 0x000000052f027220 */ /* 0x040fe20000400000 */
[----:B------:R-:W-:Y:S01]  /*72c0*/  FMUL R7, R47, R7 ;  /* 0x000000072f077220 */ /* 0x000fe20000400000 */
[----:B------:R-:W-:Y:S01]  /*72d0*/  FFMA R0, R49, R3, R0 ;  /* 0x0000000331007223 */ /* 0x000fe20000000000 */
[----:B------:R-:W-:Y:S01]  /*72e0*/  FMUL R3, R47, R6 ;  /* 0x000000062f037220 */ /* 0x000fe20000400000 */
[----:B------:R-:W-:Y:S01]  /*72f0*/  FFMA R2, R49, R4, R2 ;  /* 0x0000000431027223 */ /* 0x000fe20000000002 */
[C---:B------:R-:W-:Y:S01]  /*7300*/  FMUL R4, R47.reuse, R8 ;  /* 0x000000082f047220 */ /* 0x040fe20000400000 */
[----:B------:R-:W-:Y:S01]  /*7310*/  FMUL R8, R47, R12 ;  /* 0x0000000c2f087220 */ /* 0x000fe20000400000 */
[----:B------:R-:W-:Y:S01]  /*7320*/  FFMA R3, R49, R50, R3 ;  /* 0x0000003231037223 */ /* 0x000fe20000000003 */
[C---:B------:R-:W-:Y:S01]  /*7330*/  FMUL R12, R47.reuse, R16 ;  /* 0x000000102f0c7220 */ /* 0x040fe20000400000 */
[C---:B------:R-:W-:Y:S01]  /*7340*/  FMUL R16, R47.reuse, R20 ;  /* 0x000000142f107220 */ /* 0x040fe20000400000 */
[C---:B------:R-:W-:Y:S01]  /*7350*/  FMUL R20, R47.reuse, R24 ;  /* 0x000000182f147220 */ /* 0x040fe20000400000 */
[C---:B------:R-:W-:Y:S01]  /*7360*/  FMUL R24, R47.reuse, R28 ;  /* 0x0000001c2f187220 */ /* 0x040fe20000400000 */
[C---:B------:R-:W-:Y:S01]  /*7370*/  FMUL R28, R47.reuse, R32 ;  /* 0x000000202f1c7220 */ /* 0x040fe20000400000 */
[--C-:B------:R-:W-:Y:S01]  /*7380*/  HADD2.F32 R32, -RZ, R58.reuse.H0_H0 ;  /* 0x2000003aff207230 */ /* 0x100fe20000004100 */
[----:B------:R-:W-:Y:S01]  /*7390*/  F2FP.F16.F32.PACK_AB R52, R2, R0 ;  /* 0x000000000234723e */ /* 0x000fe200000000ff */
[----:B------:R-:W-:Y:S02]  /*73a0*/  HADD2.F32 R0, -RZ, R58.H1_H1 ;  /* 0x3000003aff007230 */ /* 0x000fe40000004100 */
[----:B------:R-:W-:Y:S01]  /*73b0*/  FMUL R5, R47, R9 ;  /* 0x000000092f057220 */ /* 0x000fe20000400000 */
[--C-:B------:R-:W-:Y:S02]  /*73c0*/  HADD2.F32 R2, -RZ, R59.reuse.H0_H0 ;  /* 0x2000003bff027230 */ /* 0x100fe40000004100 */
[C---:B------:R-:W-:Y:S01]  /*73d0*/  FFMA R7, R49.reuse, R51, R7 ;  /* 0x0000003331077223 */ /* 0x040fe20000000007 */
[C---:B------:R-:W-:Y:S01]  /*73e0*/  FFMA R4, R49.reuse, R32, R4 ;  /* 0x0000002031047223 */ /* 0x040fe20000000004 */
[----:B------:R-:W-:Y:S02]  /*73f0*/  HADD2.F32 R32, -RZ, R59.H1_H1 ;  /* 0x3000003bff207230 */ /* 0x000fe40000004100 */
[----:B------:R-:W-:Y:S01]  /*7400*/  FFMA R5, R49, R0, R5 ;  /* 0x0000000031057223 */ /* 0x000fe20000000005 */
[--C-:B------:R-:W-:Y:S01]  /*7410*/  HADD2.F32 R0, -RZ, R64.reuse.H0_H0 ;  /* 0x20000040ff007230 */ /* 0x100fe20000004100 */
[----:B------:R-:W-:Y:S01]  /*7420*/  F2FP.F16.F32.PACK_AB R53, R7, R3 ;  /* 0x000000030735723e */ /* 0x000fe200000000ff */
[----:B------:R-:W-:Y:S01]  /*7430*/  FMUL R6, R47, R10 ;  /* 0x0000000a2f067220 */ /* 0x000fe20000400000 */
[--C-:B------:R-:W-:Y:S01]  /*7440*/  HADD2.F32 R3, -RZ, R65.reuse.H0_H0 ;  /* 0x20000041ff037230 */ /* 0x100fe20000004100 */
[----:B------:R-:W-:Y:S01]  /*7450*/  F2FP.F16.F32.PACK_AB R54, R5, R4 ;  /* 0x000000040536723e */ /* 0x000fe200000000ff */
[----:B------:R-:W-:Y:S01]  /*7460*/  FMUL R11, R47, R11 ;  /* 0x0000000b2f0b7220 */ /* 0x000fe20000400000 */
[----:B------:R-:W-:Y:S01]  /*7470*/  FFMA R6, R49, R2, R6 ;  /* 0x0000000231067223 */ /* 0x000fe20000000006 */
[----:B------:R-:W-:Y:S02]  /*7480*/  HADD2.F32 R2, -RZ, R64.H1_H1 ;  /* 0x30000040ff027230 */ /* 0x000fe40000004100 */
[----:B------:R-:W-:Y:S01]  /*7490*/  FMUL R9, R47, R13 ;  /* 0x0000000d2f097220 */ /* 0x000fe20000400000 */
[C---:B------:R-:W-:Y:S01]  /*74a0*/  FFMA R11, R49.reuse, R32, R11 ;  /* 0x00000020310b7223 */ /* 0x040fe2000000000b */
[----:B------:R-:W-:Y:S01]  /*74b0*/  FFMA R8, R49, R0, R8 ;  /* 0x0000000031087223 */ /* 0x000fe20000000008 */
[C---:B------:R-:W-:Y:S01]  /*74c0*/  FMUL R10, R47.reuse, R14 ;  /* 0x0000000e2f0a7220 */ /* 0x040fe20000400000 */
[----:B------:R-:W-:Y:S02]  /*74d0*/  HADD2.F32 R0, -RZ, R65.H1_H1 ;  /* 0x30000041ff007230 */ /* 0x000fe40000004100 */
[----:B------:R-:W-:Y:S01]  /*74e0*/  FMUL R15, R47, R15 ;  /* 0x0000000f2f0f7220 */ /* 0x000fe20000400000 */
[C---:B------:R-:W-:Y:S01]  /*74f0*/  FFMA R9, R49.reuse, R2, R9 ;  /* 0x0000000231097223 */ /* 0x040fe20000000009 */
[C---:B------:R-:W-:Y:S01]  /*7500*/  FFMA R10, R49.reuse, R3, R10 ;  /* 0x00000003310a7223 */ /* 0x040fe2000000000a */
[--C-:B------:R-:W-:Y:S02]  /*7510*/  HADD2.F32 R2, -RZ, R66.reuse.H0_H0 ;  /* 0x20000042ff027230 */ /* 0x100fe40000004100 */
[----:B------:R-:W-:Y:S01]  /*7520*/  FFMA R15, R49, R0, R15 ;  /* 0x00000000310f7223 */ /* 0x000fe2000000000f */
[----:B------:R-:W-:Y:S02]  /*7530*/  HADD2.F32 R3, -RZ, R66.H1_H1 ;  /* 0x30000042ff037230 */ /* 0x000fe40000004100 */
[C---:B------:R-:W-:Y:S01]  /*7540*/  FMUL R13, R47.reuse, R17 ;  /* 0x000000112f0d7220 */ /* 0x040fe20000400000 */
[--C-:B------:R-:W-:Y:S02]  /*7550*/  HADD2.F32 R0, -RZ, R67.reuse.H0_H0 ;  /* 0x20000043ff007230 */ /* 0x100fe40000004100 */
[----:B------:R-:W-:Y:S01]  /*7560*/  FMUL R14, R47, R18 ;  /* 0x000000122f0e7220 */ /* 0x000fe20000400000 */
[C---:B------:R-:W-:Y:S01]  /*7570*/  FFMA R12, R49.reuse, R2, R12 ;  /* 0x00000002310c7223 */ /* 0x040fe2000000000c */
[C---:B------:R-:W-:Y:S01]  /*7580*/  FFMA R13, R49.reuse, R3, R13 ;  /* 0x00000003310d7223 */ /* 0x040fe2000000000d */
[----:B------:R-:W-:Y:S02]  /*7590*/  HADD2.F32 R2, -RZ, R67.H1_H1 ;  /* 0x30000043ff027230 */ /* 0x000fe40000004100 */
[----:B------:R-:W-:Y:S01]  /*75a0*/  FFMA R14, R49, R0, R14 ;  /* 0x00000000310e7223 */ /* 0x000fe2000000000e */
[C---:B------:R-:W-:Y:S01]  /*75b0*/  FMUL R19, R47.reuse, R19 ;  /* 0x000000132f137220 */ /* 0x040fe20000400000 */
[--C-:B------:R-:W-:Y:S02]  /*75c0*/  HADD2.F32 R0, -RZ, R72.reuse.H0_H0 ;  /* 0x20000048ff007230 */ /* 0x100fe40000004100 */
[----:B------:R-:W-:Y:S01]  /*75d0*/  FMUL R17, R47, R21 ;  /* 0x000000152f117220 */ /* 0x000fe20000400000 */
[--C-:B------:R-:W-:Y:S02]  /*75e0*/  HADD2.F32 R3, -RZ, R73.reuse.H0_H0 ;  /* 0x20000049ff037230 */ /* 0x100fe40000004100 */
[C---:B------:R-:W-:Y:S01]  /*75f0*/  FFMA R19, R49.reuse, R2, R19 ;  /* 0x0000000231137223 */ /* 0x040fe20000000013 */
[----:B------:R-:W-:Y:S02]  /*7600*/  HADD2.F32 R2, -RZ, R72.H1_H1 ;  /* 0x30000048ff027230 */ /* 0x000fe40000004100 */
        /* <DEDUP_REMOVED lines=9> */
[----:B------:R-:W-:Y:S01]  /*76a0*/  FMUL R21, R47, R25 ;  /* 0x000000192f157220 */ /* 0x000fe20000400000 */
[----:B------:R-:W-:Y:S01]  /*76b0*/  F2FP.F16.F32.PACK_AB R55, R11, R6 ;  /* 0x000000060b37723e */ /* 0x000fe200000000ff */
[--C-:B------:R-:W-:Y:S02]  /*76c0*/  HADD2.F32 R3, -RZ, R75.reuse.H0_H0 ;  /* 0x2000004bff037230 */ /* 0x100fe40000004100 */
[----:B------:R-:W-:Y:S01]  /*76d0*/  FMUL R22, R47, R26 ;  /* 0x0000001a2f167220 */ /* 0x000fe20000400000 */
[C---:B------:R-:W-:Y:S01]  /*76e0*/  FFMA R20, R49.reuse, R2, R20 ;  /* 0x0000000231147223 */ /* 0x040fe20000000014 */
[C---:B------:R-:W-:Y:S01]  /*76f0*/  FFMA R21, R49.reuse, R0, R21 ;  /* 0x0000000031157223 */ /* 0x040fe20000000015 */
[----:B------:R1:W-:Y:S01]  /*7700*/  STS.128 [R104+0x2000], R52 ;  /* 0x0020003468007388 */ /* 0x0003e20000000c00 */
[----:B------:R-:W-:Y:S02]  /*7710*/  HADD2.F32 R0, -RZ, R75.H1_H1 ;  /* 0x3000004bff007230 */ /* 0x000fe40000004100 */
[----:B------:R-:W-:Y:S01]  /*7720*/  FFMA R22, R49, R3, R22 ;  /* 0x0000000331167223 */ /* 0x000fe20000000016 */
[----:B------:R-:W-:Y:S01]  /*7730*/  FMUL R27, R47, R27 ;  /* 0x0000001b2f1b7220 */ /* 0x000fe20000400000 */
[--C-:B------:R-:W-:Y:S01]  /*7740*/  HADD2.F32 R2, -RZ, R80.reuse.H0_H0 ;  /* 0x20000050ff027230 */ /* 0x100fe20000004100 */
[----:B------:R-:W-:Y:S01]  /*7750*/  F2FP.F16.F32.PACK_AB R8, R9, R8 ;  /* 0x000000080908723e */ /* 0x000fe200000000ff */
[----:B------:R-:W-:Y:S01]  /*7760*/  HADD2.F32 R3, -RZ, R80.H1_H1 ;  /* 0x30000050ff037230 */ /* 0x000fe20000004100 */
[----:B------:R-:W-:Y:S01]  /*7770*/  F2FP.F16.F32.PACK_AB R9, R15, R10 ;  /* 0x0000000a0f09723e */ /* 0x000fe200000000ff */
[----:B------:R-:W-:Y:S01]  /*7780*/  FMUL R25, R47, R29 ;  /* 0x0000001d2f197220 */ /* 0x000fe20000400000 */
[--C-:B------:R-:W-:Y:S01]  /*7790*/  HADD2.F32 R4, -RZ, R81.reuse.H0_H0 ;  /* 0x20000051ff047230 */ /* 0x100fe20000004100 */
[----:B------:R-:W-:Y:S01]  /*77a0*/  F2FP.F16.F32.PACK_AB R10, R13, R12 ;  /* 0x0000000c0d0a723e */ /* 0x000fe200000000ff */
[----:B------:R-:W-:Y:S01]  /*77b0*/  FMUL R26, R47, R30 ;  /* 0x0000001e2f1a7220 */ /* 0x000fe20000400000 */
[----:B------:R-:W-:Y:S01]  /*77c0*/  F2FP.F16.F32.PACK_AB R11, R19, R14 ;  /* 0x0000000e130b723e */ /* 0x000fe200000000ff */
[C---:B------:R-:W-:Y:S01]  /*77d0*/  FFMA R27, R49.reuse, R0, R27 ;  /* 0x00000000311b7223 */ /* 0x040fe2000000001b */
[C---:B------:R-:W-:Y:S01]  /*77e0*/  FFMA R24, R49.reuse, R2, R24 ;  /* 0x0000000231187223 */ /* 0x040fe20000000018 */
[----:B------:R-:W-:Y:S02]  /*77f0*/  HADD2.F32 R0, -RZ, R81.H1_H1 ;  /* 0x30000051ff007230 */ /* 0x000fe40000004100 */
[----:B------:R-:W-:Y:S01]  /*7800*/  FFMA R25, R49, R3, R25 ;  /* 0x0000000331197223 */ /* 0x000fe20000000019 */
[----:B------:R1:W-:Y:S01]  /*7810*/  STS.128 [R103+0x2010], R8 ;  /* 0x0020100867007388 */ /* 0x0003e20000000c00 */
[----:B------:R-:W-:Y:S01]  /*7820*/  FMUL R31, R47, R31 ;  /* 0x0000001f2f1f7220 */ /* 0x000fe20000400000 */
[--C-:B------:R-:W-:Y:S02]  /*7830*/  HADD2.F32 R2, -RZ, R82.reuse.H0_H0 ;  /* 0x20000052ff027230 */ /* 0x100fe40000004100 */
[----:B------:R-:W-:Y:S01]  /*7840*/  FFMA R26, R49, R4, R26 ;  /* 0x00000004311a7223 */ /* 0x000fe2000000001a */
[----:B------:R-:W-:Y:S02]  /*7850*/  HADD2.F32 R3, -RZ, R82.H1_H1 ;  /* 0x30000052ff037230 */ /* 0x000fe40000004100 */
[----:B------:R-:W-:Y:S01]  /*7860*/  FMUL R29, R47, R33 ;  /* 0x000000212f1d7220 */ /* 0x000fe20000400000 */
[--C-:B------:R-:W-:Y:S01]  /*7870*/  HADD2.F32 R4, -RZ, R83.reuse.H0_H0 ;  /* 0x20000053ff047230 */ /* 0x100fe20000004100 */
[----:B------:R-:W-:Y:S01]  /*7880*/  F2FP.F16.F32.PACK_AB R16, R17, R16 ;  /* 0x000000101110723e */ /* 0x000fe200000000ff */
[----:B------:R-:W-:Y:S01]  /*7890*/  FMUL R30, R47, R34 ;  /* 0x000000222f1e7220 */ /* 0x000fe20000400000 */
        /* <DEDUP_REMOVED lines=14> */
[----:B------:R-:W-:Y:S02]  /*7980*/  F2FP.F16.F32.PACK_AB R27, R35, R30 ;  /* 0x0000001e231b723e */ /* 0x000fe400000000ff */
[----:B------:R-:W-:Y:S02]  /*7990*/  LEA R0, R60, UR48, 0x3 ;  /* 0x000000303c007c11 */ /* 0x000fe4000f8e18ff */
[----:B------:R-:W-:Y:S01]  /*79a0*/  @P6 SHF.L.U32 R2, R101, 0x1f, RZ ;  /* 0x0000001f65026819 */ /* 0x000fe200000006ff */
        /* <DEDUP_REMOVED lines=9> */
[----:B------:R-:W-:Y:S02]  /*7a40*/  UIADD3 UR12, UP0, UPT, UR52, 0x680, URZ ;  /* 0x00000680340c7890 */ /* 0x000fe4000ff1e0ff */
[----:B------:R-:W-:Y:S02]  /*7a50*/  UIADD3 UR9, UPT, UPT, UR41, 0x20, URZ ;  /* 0x0000002029097890 */ /* 0x000fe4000fffe0ff */
[----:B------:R-:W-:Y:S02]  /*7a60*/  UIADD3 UR8, UPT, UPT, UR48, 0x2200, URZ ;  /* 0x0000220030087890 */ /* 0x000fe4000fffe0ff */
[----:B------:R-:W-:Y:S01]  /*7a70*/  UIADD3.X UR13, UPT, UPT, URZ, UR53, URZ, UP0, !UPT ;  /* 0x00000035ff0d7290 */ /* 0x000fe200087fe4ff */
[----:B------:R-:W-:Y:S01]  /*7a80*/  UMOV UR10, UR42 ;  /* 0x0000002a000a7c82 */ /* 0x000fe20008000000 */
[----:B------:R-:W-:Y:S01]  /*7a90*/  UMOV UR11, UR36 ;  /* 0x00000024000b7c82 */ /* 0x000fe20008000000 */
[----:B------:R-:W-:Y:S02]  /*7aa0*/  UIADD3 UR5, UPT, UPT, UR41, 0xa0, URZ ;  /* 0x000000a029057890 */ /* 0x000fe4000fffe0ff */
[----:B------:R-:W-:Y:S01]  /*7ab0*/  UIADD3 UR4, UPT, UPT, UR48, 0x3200, URZ ;  /* 0x0000320030047890 */ /* 0x000fe2000fffe0ff */
[----:B------:R-:W-:Y:S03]  /*7ac0*/  UMOV UR6, UR42 ;  /* 0x0000002a00067c82 */ /* 0x000fe60008000000 */
[----:B------:R2:W-:Y:S01]  /*7ad0*/  UTMASTG.3D [UR8], [UR12] ;  /* 0x000000080c0073b5 */ /* 0x0005e20008010000 */
[----:B------:R-:W-:Y:S04]  /*7ae0*/  UMOV UR7, UR36 ;  /* 0x0000002400077c82 */ /* 0x000fe80008000000 */
[----:B------:R2:W-:Y:S01]  /*7af0*/  UTMASTG.3D [UR4], [UR12] ;  /* 0x000000040c0073b5 */ /* 0x0005e20008010000 */
[----:B------:R0:W-:Y:S01]  /*7b00*/  UTMACMDFLUSH ;  /* 0x00000000000079b7 */ /* 0x0001e20000000000 */
[----:B--2---:R-:W-:Y:S04]  /*7b10*/  DEPBAR.LE SB0, 0x1 ;  /* 0x000080400000791a */ /* 0x004fe80000000000 */
.L_x_126:
[----:B------:R-:W-:Y:S05]  /*7b20*/  BSYNC.RECONVERGENT B0 ;  /* 0x0000000000007941 */ /* 0x000fea0003800200 */
.L_x_125:
[----:B------:R-:W-:Y:S01]  /*7b30*/  BAR.SYNC.DEFER_BLOCKING 0x1, 0x80 ;  /* 0x0042000000007b1d */ /* 0x000fe20000010000 */
[----:B------:R-:W-:Y:S04]  /*7b40*/  UIADD3 UR40, UPT, UPT, UR51, 0x1, URZ ;  /* 0x0000000133287890 */ /* 0x000fe8000fffe0ff */
[----:B------:R-:W-:Y:S04]  /*7b50*/  UISETP.NE.AND UP0, UPT, UR40, 0x4, UPT ;  /* 0x000000042800788c */ /* 0x000fe8000bf05270 */
[----:B------:R-:W-:Y:S01]  /*7b60*/  USEL UR40, UR40, URZ, UP0 ;  /* 0x000000ff28287287 */ /* 0x000fe20008000000 */
[----:B------:R2:W-:Y:S01]  /*7b70*/  @P6 SYNCS.ARRIVE.TRANS64.RED.A1T0 RZ, [R63+URZ], RZ ;  /* 0x000000ff3fff69a7 */ /* 0x0005e200081004ff */
[----:B------:R-:W-:Y:S01]  /*7b80*/  BSSY B1, `(.L_x_127) ;  /* 0x0000017000017945 */ /* 0x000fe20003800000 */
[----:B------:R-:W4:Y:S02]  /*7b90*/  @P6 SYNCS.PHASECHK.TRANS64.TRYWAIT P0, [R0+URZ+0x40], R2 ;  /* 0x00004002000065a7 */ /* 0x000f2400080011ff */
[----:B----4-:R-:W-:Y:S01]  /*7ba0*/  @P6 SEL R61, RZ, 0x1, !P0 ;  /* 0x00000001ff3d6807 */ /* 0x010fe20004000000 */
[----:B--2---:R-:W-:Y:S06]  /*7bb0*/  @!P6 BRA `(.L_x_128) ;  /* 0x00000000004ce947 */ /* 0x004fec0003800000 */
        /* <DEDUP_REMOVED lines=9> */
[----:B------:R-:W-:Y:S04]  /*7c50*/  SHF.L.U32 R6, R101, 0x1f, RZ ;  /* 0x0000001f65067819 */ /* 0x000fe800000006ff */
[----:B------:R-:W2:Y:S02]  /*7c60*/  SYNCS.PHASECHK.TRANS64.TRYWAIT P0, [R0+URZ+0x40], R6 ;  /* 0x00004006000075a7 */ /* 0x000ea400080011ff */
[----:B--2---:R-:W-:Y:S05]  /*7c70*/  @!P0 BRA `(.L_x_131) ;  /* 0x0000002400d88947 */ /* 0x004fea0003800000 */
.L_x_130:
[----:B------:R-:W-:Y:S05]  /*7c80*/  BSYNC B0 ;  /* 0x0000000000007941 */ /* 0x000fea0003800000 */
.L_x_129:
[----:B------:R-:W-:Y:S02]  /*7c90*/  ISETP.NE.AND P0, PT, R62, RZ, PT ;  /* 0x000000ff3e00720c */ /* 0x000fe40003f05270 */
[----:B------:R-:W-:Y:S11]  /*7ca0*/  IADD3 R60, PT, PT, R60, 0x1, RZ ;  /* 0x000000013c3c7810 */ /* 0x000ff60007ffe0ff */
[----:B------:R4:W1:Y:S04]  /*7cb0*/  @P0 LDS.128 R56, [R5] ;  /* 0x0000000005380984 */ /* 0x0008680000000c00 */
[----:B------:R4:W1:Y:S04]  /*7cc0*/  @P0 LDS.128 R64, [R4+0x10] ;  /* 0x0000100004400984 */ /* 0x0008680000000c00 */
[----:B------:R4:W1:Y:S04]  /*7cd0*/  @P0 LDS.128 R72, [R3+0x20] ;  /* 0x0000200003480984 */ /* 0x0008680000000c00 */
[----:B------:R4:W1:Y:S02]  /*7ce0*/  @P0 LDS.128 R80, [R2+0x30] ;  /* 0x0000300002500984 */ /* 0x0008640000000c00 */
.L_x_128:
[----:B------:R-:W-:Y:S05]  /*7cf0*/  BSYNC B1 ;  /* 0x0000000000017941 */ /* 0x000fea0003800000 */
.L_x_127:
        /* <DEDUP_REMOVED lines=21> */
.L_x_132:
        /* <DEDUP_REMOVED lines=151> */
.L_x_134:
[----:B------:R-:W-:Y:S05]  /*87c0*/  BSYNC.RECONVERGENT B0 ;  /* 0x0000000000007941 */ /* 0x000fea0003800200 */
.L_x_133:
        /* <DEDUP_REMOVED lines=21> */
.L_x_138:
[----:B------:R-:W-:Y:S05]  /*8920*/  BSYNC B0 ;  /* 0x0000000000007941 */ /* 0x000fea0003800000 */
.L_x_137:
[----:B------:R-:W-:Y:S11]  /*8930*/  ISETP.NE.AND P0, PT, R62, RZ, PT ;  /* 0x000000ff3e00720c */ /* 0x000ff60003f05270 */
[----:B------:R-:W-:Y:S02]  /*8940*/  @!UPT UIADD3 URZ, UPT, UPT, URZ, URZ, URZ ;  /* 0x000000fffffff290 */ /* 0x000fe4000fffe0ff */
[----:B------:R4:W1:Y:S04]  /*8950*/  @P0 LDS.128 R56, [R4] ;  /* 0x0000000004380984 */ /* 0x0008680000000c00 */
[----:B------:R4:W1:Y:S04]  /*8960*/  @P0 LDS.128 R64, [R3+0x10] ;  /* 0x0000100003400984 */ /* 0x0008680000000c00 */
[----:B------:R4:W1:Y:S04]  /*8970*/  @P0 LDS.128 R72, [R2+0x20] ;  /* 0x0000200002480984 */ /* 0x0008680000000c00 */
[----:B------:R4:W1:Y:S02]  /*8980*/  @P0 LDS.128 R80, [R60+0x30] ;  /* 0x000030003c500984 */ /* 0x0008640000000c00 */
.L_x_136:
[----:B------:R-:W-:Y:S05]  /*8990*/  BSYNC B1 ;  /* 0x0000000000017941 */ /* 0x000fea0003800000 */
.L_x_135:
        /* <DEDUP_REMOVED lines=21> */
.L_x_140:
[----:B------:R-:W-:Y:S01]  /*8af0*/  ISETP.NE.AND P0, PT, R106, RZ, PT ;  /* 0x000000ff6a00720c */ /* 0x000fe20003f05270 */
[----:B------:R-:W-:Y:S05]  /*8b00*/  WARPSYNC.ALL ;  /* 0x0000000000007948 */ /* 0x000fea0003800000 */
[----:B------:R-:W-:Y:S01]  /*8b10*/  R2UR UR4, R48 ;  /* 0x00000000300472ca */ /* 0x000fe200000e0000 */
[--C-:B-1----:R-:W-:Y:S01]  /*8b20*/  HADD2.F32 R48, -RZ, R56.reuse.H0_H0 ;  /* 0x20000038ff307230 */ /* 0x102fe20000004100 */
[----:B------:R-:W-:Y:S01]  /*8b30*/  IADD3 R112, PT, PT, R112, 0xd0, RZ ;  /* 0x000000d070707810 */ /* 0x000fe20007ffe0ff */
[----:B------:R-:W-:Y:S01]  /*8b40*/  HADD2.F32 R50, -RZ, R56.H1_H1 ;  /* 0x30000038ff327230 */ /* 0x000fe20000004100 */
[----:B------:R-:W-:Y:S01]  /*8b50*/  BSSY.RECONVERGENT B0, `(.L_x_141) ;  /* 0x000008d000007945 */ /* 0x000fe20003800200 */
[--C-:B------:R-:W-:Y:S01]  /*8b60*/  HADD2.F32 R51, -RZ, R57.reuse.H0_H0 ;  /* 0x20000039ff337230 */ /* 0x100fe20000004100 */
[----:B------:R-:W-:Y:S01]  /*8b70*/  LOP3.LUT R112, R112, 0xfefffff8, RZ, 0xc0, !PT ;  /* 0xfefffff870707812 */ /* 0x000fe200078ec0ff */
[----:B------:R-:W-:Y:S02]  /*8b80*/  HADD2.F32 R52, -RZ, R57.H1_H1 ;  /* 0x30000039ff347230 */ /* 0x000fe40000004100 */
[--C-:B------:R-:W-:Y:S02]  /*8b90*/  HADD2.F32 R53, -RZ, R58.reuse.H0_H0 ;  /* 0x2000003aff357230 */ /* 0x100fe40000004100 */
[----:B------:R-:W-:Y:S02]  /*8ba0*/  HADD2.F32 R54, -RZ, R58.H1_H1 ;  /* 0x3000003aff367230 */ /* 0x000fe40000004100 */
[----:B----4-:R-:W1:Y:S01]  /*8bb0*/  LDTM.x32 R4, tmem[UR4+0x60] ;  /* 0x00006004000479ee */ /* 0x010e6200082c0000 */
[----:B------:R-:W-:Y:S01]  /*8bc0*/  NOP ;  /* 0x0000000000007918 */ /* 0x000fe20000000000 */
[----:B-1----:R1:W-:Y:S01]  /*8bd0*/  SYNCS.ARRIVE.TRANS64.RED.A1T0 RZ, [R112+URZ], RZ ;  /* 0x000000ff70ff79a7 */ /* 0x0023e200081004ff */
[--C-:B------:R-:W-:Y:S02]  /*8be0*/  HADD2.F32 R55, -RZ, R59.reuse.H0_H0 ;  /* 0x2000003bff377230 */ /* 0x100fe40000004100 */
[----:B------:R-:W-:Y:S02]  /*8bf0*/  HADD2.F32 R56, -RZ, R59.H1_H1 ;  /* 0x3000003bff387230 */ /* 0x000fe40000004100 */
        /* <DEDUP_REMOVED lines=9> */
[C---:B------:R-:W-:Y:S01]  /*8c90*/  FMUL R4, R47.reuse, R4 ;  /* 0x000000042f047220 */ /* 0x040fe20000400000 */
[C---:B------:R-:W-:Y:S01]  /*8ca0*/  FMUL R5, R47.reuse, R5 ;  /* 0x000000052f057220 */ /* 0x040fe20000400000 */
[C---:B------:R-:W-:Y:S01]  /*8cb0*/  FMUL R6, R47.reuse, R6 ;  /* 0x000000062f067220 */ /* 0x040fe20000400000 */
[----:B------:R-:W-:Y:S01]  /*8cc0*/  FMUL R7, R47, R7 ;  /* 0x000000072f077220 */ /* 0x000fe20000400000 */
[C---:B------:R-:W-:Y:S01]  /*8cd0*/  FFMA R4, R49.reuse, R48, R4 ;  /* 0x0000003031047223 */ /* 0x040fe20000000004 */
[C---:B------:R-:W-:Y:S01]  /*8ce0*/  FFMA R5, R49.reuse, R50, R5 ;  /* 0x0000003231057223 */ /* 0x040fe20000000005 */
[C---:B------:R-:W-:Y:S01]  /*8cf0*/  FFMA R6, R49.reuse, R51, R6 ;  /* 0x0000003331067223 */ /* 0x040fe20000000006 */
[----:B------:R-:W-:Y:S01]  /*8d00*/  FFMA R7, R49, R52, R7 ;  /* 0x0000003431077223 */ /* 0x000fe20000000007 */
[C---:B------:R-:W-:Y:S01]  /*8d10*/  FMUL R8, R47.reuse, R8 ;  /* 0x000000082f087220 */ /* 0x040fe20000400000 */
[----:B------:R-:W-:Y:S01]  /*8d20*/  FMUL R9, R47, R9 ;  /* 0x000000092f097220 */ /* 0x000fe20000400000 */
[----:B------:R-:W-:Y:S01]  /*8d30*/  F2FP.F16.F32.PACK_AB R4, R5, R4 ;  /* 0x000000040504723e */ /* 0x000fe200000000ff */
[----:B------:R-:W-:Y:S01]  /*8d40*/  FMUL R10, R47, R10 ;  /* 0x0000000a2f0a7220 */ /* 0x000fe20000400000 */
[----:B------:R-:W-:Y:S01]  /*8d50*/  F2FP.F16.F32.PACK_AB R5, R7, R6 ;  /* 0x000000060705723e */ /* 0x000fe200000000ff */
[C---:B------:R-:W-:Y:S01]  /*8d60*/  FFMA R8, R49.reuse, R53, R8 ;  /* 0x0000003531087223 */ /* 0x040fe20000000008 */
[C---:B------:R-:W-:Y:S01]  /*8d70*/  FFMA R9, R49.reuse, R54, R9 ;  /* 0x0000003631097223 */ /* 0x040fe20000000009 */
[----:B------:R-:W-:Y:S01]  /*8d80*/  FFMA R10, R49, R55, R10 ;  /* 0x00000037310a7223 */ /* 0x000fe2000000000a */
[C---:B------:R-:W-:Y:S01]  /*8d90*/  FMUL R11, R47.reuse, R11 ;  /* 0x0000000b2f0b7220 */ /* 0x040fe20000400000 */
[C---:B------:R-:W-:Y:S01]  /*8da0*/  FMUL R0, R47.reuse, R12 ;  /* 0x0000000c2f007220 */ /* 0x040fe20000400000 */
[----:B------:R-:W-:Y:S01]  /*8db0*/  FMUL R2, R47, R13 ;  /* 0x0000000d2f027220 */ /* 0x000fe20000400000 */
[----:B------:R-:W-:Y:S01]  /*8dc0*/  F2FP.F16.F32.PACK_AB R6, R9, R8 ;  /* 0x000000080906723e */ /* 0x000fe200000000ff */
[C---:B------:R-:W-:Y:S01]  /*8dd0*/  FFMA R11, R49.reuse, R56, R11 ;  /* 0x00000038310b7223 */ /* 0x040fe2000000000b */
[C---:B------:R-:W-:Y:S01]  /*8de0*/  FFMA R0, R49.reuse, R57, R0 ;  /* 0x0000003931007223 */ /* 0x040fe20000000000 */
[----:B------:R-:W-:Y:S01]  /*8df0*/  FFMA R2, R49, R58, R2 ;  /* 0x0000003a31027223 */ /* 0x000fe20000000002 */
[C---:B------:R-:W-:Y:S01]  /*8e00*/  FMUL R3, R47.reuse, R14 ;  /* 0x0000000e2f037220 */ /* 0x040fe20000400000 */
[C---:B------:R-:W-:Y:S01]  /*8e10*/  FMUL R15, R47.reuse, R15 ;  /* 0x0000000f2f0f7220 */ /* 0x040fe20000400000 */
[C---:B------:R-:W-:Y:S01]  /*8e20*/  FMUL R12, R47.reuse, R16 ;  /* 0x000000102f0c7220 */ /* 0x040fe20000400000 */
[----:B------:R-:W-:Y:S01]  /*8e30*/  FMUL R13, R47, R17 ;  /* 0x000000112f0d7220 */ /* 0x000fe20000400000 */
[----:B------:R-:W-:Y:S01]  /*8e40*/  FFMA R3, R49, R59, R3 ;  /* 0x0000003b31037223 */ /* 0x000fe20000000003 */
[----:B------:R-:W-:Y:S01]  /*8e50*/  FMUL R14, R47, R18 ;  /* 0x000000122f0e7220 */ /* 0x000fe20000400000 */
[----:B------:R-:W-:Y:S01]  /*8e60*/  FFMA R15, R49, R60, R15 ;  /* 0x0000003c310f7223 */ /* 0x000fe2000000000f */
[----:B------:R-:W-:Y:S01]  /*8e70*/  FMUL R19, R47, R19 ;  /* 0x000000132f137220 */ /* 0x000fe20000400000 */
[----:B------:R-:W-:Y:S01]  /*8e80*/  F2FP.F16.F32.PACK_AB R7, R11, R10 ;  /* 0x0000000a0b07723e */ /* 0x000fe200000000ff */
[----:B------:R-:W-:Y:S01]  /*8e90*/  FFMA R12, R49, R61, R12 ;  /* 0x0000003d310c7223 */ /* 0x000fe2000000000c */
[----:B------:R-:W-:Y:S02]  /*8ea0*/  HADD2.F32 R66, -RZ, R72.H1_H1 ;  /* 0x30000048ff427230 */ /* 0x000fe40000004100 */
[----:B------:R-:W-:Y:S01]  /*8eb0*/  FMUL R16, R47, R20 ;  /* 0x000000142f107220 */ /* 0x000fe20000400000 */
[----:B------:R-:W-:Y:S01]  /*8ec0*/  FFMA R13, R49, R62, R13 ;  /* 0x0000003e310d7223 */ /* 0x000fe2000000000d */
[----:B------:R1:W-:Y:S01]  /*8ed0*/  STS.128 [R104+0x6000], R4 ;  /* 0x0060000468007388 */ /* 0x0003e20000000c00 */
[--C-:B------:R-:W-:Y:S02]  /*8ee0*/  HADD2.F32 R67, -RZ, R73.reuse.H0_H0 ;  /* 0x20000049ff437230 */ /* 0x100fe40000004100 */
[----:B------:R-:W-:Y:S01]  /*8ef0*/  FMUL R17, R47, R21 ;  /* 0x000000152f117220 */ /* 0x000fe20000400000 */
[----:B------:R-:W-:Y:S01]  /*8f00*/  FFMA R14, R49, R63, R14 ;  /* 0x0000003f310e7223 */ /* 0x000fe2000000000e */
[----:B------:R-:W-:Y:S02]  /*8f10*/  HADD2.F32 R68, -RZ, R73.H1_H1 ;  /* 0x30000049ff447230 */ /* 0x000fe40000004100 */
[----:B------:R-:W-:Y:S01]  /*8f20*/  FMUL R18, R47, R22 ;  /* 0x000000162f127220 */ /* 0x000fe20000400000 */
[----:B------:R-:W-:Y:S01]  /*8f30*/  FFMA R19, R49, R64, R19 ;  /* 0x0000004031137223 */ /* 0x000fe20000000013 */
        /* <DEDUP_REMOVED lines=14> */
[----:B------:R-:W-:Y:S01]  /*9020*/  F2FP.F16.F32.PACK_AB R8, R2, R0 ;  /* 0x000000000208723e */ /* 0x000fe200000000ff */
[----:B------:R-:W-:Y:S01]  /*9030*/  FFMA R20, R49, R69, R20 ;  /* 0x0000004531147223 */ /* 0x000fe20000000014 */
[----:B------:R-:W-:Y:S01]  /*9040*/  F2FP.F16.F32.PACK_AB R9, R15, R3 ;  /* 0x000000030f09723e */ /* 0x000fe200000000ff */
[----:B------:R-:W-:Y:S01]  /*9050*/  HADD2.F32 R74, -RZ, R80.H1_H1 ;  /* 0x30000050ff4a7230 */ /* 0x000fe20000004100 */
[----:B------:R-:W-:Y:S01]  /*9060*/  F2FP.F16.F32.PACK_AB R10, R13, R12 ;  /* 0x0000000c0d0a723e */ /* 0x000fe200000000ff */
[----:B------:R-:W-:Y:S01]  /*9070*/  FMUL R24, R47, R28 ;  /* 0x0000001c2f187220 */ /* 0x000fe20000400000 */
[----:B------:R-:W-:Y:S01]  /*9080*/  F2FP.F16.F32.PACK_AB R11, R19, R14 ;  /* 0x0000000e130b723e */ /* 0x000fe200000000ff */
[----:B------:R-:W-:Y:S01]  /*9090*/  FFMA R21, R49, R70, R21 ;  /* 0x0000004631157223 */ /* 0x000fe20000000015 */
[--C-:B------:R-:W-:Y:S02]  /*90a0*/  HADD2.F32 R75, -RZ, R81.reuse.H0_H0 ;  /* 0x20000051ff4b7230 */ /* 0x100fe40000004100 */
[----:B------:R-:W-:Y:S01]  /*90b0*/  FMUL R25, R47, R29 ;  /* 0x0000001d2f197220 */ /* 0x000fe20000400000 */
[----:B------:R-:W-:Y:S01]  /*90c0*/  FFMA R22, R49, R71, R22 ;  /* 0x0000004731167223 */ /* 0x000fe20000000016 */
[----:B------:R1:W-:Y:S01]  /*90d0*/  STS.128 [R103+0x6010], R8 ;  /* 0x0060100867007388 */ /* 0x0003e20000000c00 */
        /* <DEDUP_REMOVED lines=13> */
[----:B------:R-:W-:Y:S02]  /*91b0*/  HADD2.F32 R80, -RZ, R83.H1_H1 ;  /* 0x30000053ff507230 */ /* 0x000fe40000004100 */
[----:B------:R-:W-:Y:S01]  /*91c0*/  FMUL R30, R47, R34 ;  /* 0x000000222f1e7220 */ /* 0x000fe20000400000 */
        /* <DEDUP_REMOVED lines=37> */
.L_x_142:
[----:B------:R-:W-:Y:S05]  /*9420*/  BSYNC.RECONVERGENT B0 ;  /* 0x0000000000007941 */ /* 0x000fea0003800200 */
.L_x_141:
[----:B------:R-:W-:Y:S01]  /*9430*/  BAR.SYNC.DEFER_BLOCKING 0x1, 0x80 ;  /* 0x0042000000007b1d */ /* 0x000fe20000010000 */
[----:B------:R-:W-:Y:S01]  /*9440*/  UISETP.NE.AND UP0, UPT, UR49, -0x4, UPT ;  /* 0xfffffffc3100788c */ /* 0x000fe2000bf05270 */
[----:B------:R-:W-:Y:S08]  /*9450*/  IADD3 R45, PT, PT, R45, 0x1, RZ ;  /* 0x000000012d2d7810 */ /* 0x000ff00007ffe0ff */
[----:B------:R-:W-:Y:S05]  /*9460*/  BRA.U !UP0, `(.L_x_143) ;  /* 0x0000000108287547 */ /* 0x000fea000b800000 */
[----:B------:R-:W-:Y:S01]  /*9470*/  ISETP.NE.AND P0, PT, R111, RZ, PT ;  /* 0x000000ff6f00720c */ /* 0x000fe20003f05270 */
[----:B------:R-:W-:Y:S01]  /*9480*/  IMAD.U32 R2, RZ, RZ, UR51 ;  /* 0x00000033ff027e24 */ /* 0x000fe2000f8e00ff */
[----:B------:R-:W-:Y:S01]  /*9490*/  UIADD3 UR51, UPT, UPT, UR51, 0x1, URZ ;  /* 0x0000000133337890 */ /* 0x000fe2000fffe0ff */
[----:B------:R-:W-:Y:S03]  /*94a0*/  IMAD.U32 R0, RZ, RZ, UR37 ;  /* 0x00000025ff007e24 */ /* 0x000fe6000f8e00ff */
[----:B------:R-:W-:Y:S04]  /*94b0*/  UISETP.NE.AND UP0, UPT, UR51, 0x4, UPT ;  /* 0x000000043300788c */ /* 0x000fe8000bf05270 */
[----:B------:R-:W-:Y:S03]  /*94c0*/  USEL UR51, UR51, URZ, UP0 ;  /* 0x000000ff33337287 */ /* 0x000fe60008000000 */
[----:B------:R-:W-:Y:S05]  /*94d0*/  @P0 LEA R2, R2, UR48, 0x3 ;  /* 0x0000003002020c11 */ /* 0x000fea000f8e18ff */
[----:B------:R-:W-:Y:S05]  /*94e0*/  @P0 VIADD R2, R2, 0x60 ;  /* 0x0000006002020836 */ /* 0x000fea0000000000 */
[----:B------:R-:W-:Y:S04]  /*94f0*/  @P0 PRMT R0, R0, 0x654, R2 ;  /* 0x0000065400000816 */ /* 0x000fe80000000002 */
[----:B------:R2:W-:Y:S03]  /*9500*/  @P0 SYNCS.ARRIVE.TRANS64.RED.A1T0 RZ, [R0+URZ], RZ ;  /* 0x000000ff00ff09a7 */ /* 0x0005e600081004ff */
.L_x_143:
[----:B------:R-:W-:Y:S01]  /*9510*/  ISETP.NE.AND P2, PT, R107, RZ, PT ;  /* 0x000000ff6b00720c */ /* 0x000fe20003f45270 */
[----:B------:R-:W-:Y:S01]  /*9520*/  UIADD3 UR49, UPT, UPT, UR49, 0x4, URZ ;  /* 0x0000000431317890 */ /* 0x000fe2000fffe0ff */
[----:B------:R-:W-:Y:S01]  /*9530*/  ISETP.NE.AND P0, PT, R109, 0x2, PT ;  /* 0x000000026d00780c */ /* 0x000fe20003f05270 */
[----:B------:R-:W-:Y:S01]  /*9540*/  IMAD.IADD R15, R43, 0x1, R90 ;  /* 0x000000012b0f7824 */ /* 0x000fe200078e025a */
[----:B------:R-:W-:Y:S01]  /*9550*/  ISETP.NE.AND P1, PT, R45, 0x4, PT ;  /* 0x000000042d00780c */ /* 0x000fe20003f25270 */
[----:B------:R-:W-:Y:S01]  /*9560*/  IMAD.IADD R14, R44, 0x1, R91 ;  /* 0x000000012c0e7824 */ /* 0x000fe200078e025b */
[----:B------:R-:W-:Y:S02]  /*9570*/  SEL R2, RZ, 0x1, P0 ;  /* 0x00000001ff027807 */ /* 0x000fe40000000000 */
[----:B--2---:R-:W-:Y:S02]  /*9580*/  SEL R0, RZ, 0x1, P1 ;  /* 0x00000001ff007807 */ /* 0x004fe40000800000 */
[----:B------:R-:W-:Y:S02]  /*9590*/  LOP3.LUT R99, R99, R2, RZ, 0x3c, !PT ;  /* 0x0000000263637212 */ /* 0x000fe400078e3cff */
[----:B------:R-:W-:Y:S02]  /*95a0*/  LOP3.LUT R100, R100, R0, RZ, 0x3c, !PT ;  /* 0x0000000064647212 */ /* 0x000fe400078e3cff */
[----:B------:R-:W-:Y:S02]  /*95b0*/  @P2 R2UR UR36, R98 ;  /* 0x00000000622422ca */ /* 0x000fe400000e0000 */
[----:B------:R-:W-:Y:S02]  /*95c0*/  SEL R109, R109, RZ, P0 ;  /* 0x000000ff6d6d7207 */ /* 0x000fe40000000000 */
[----:B------:R-:W-:Y:S01]  /*95d0*/  SEL R45, R45, RZ, P1 ;  /* 0x000000ff2d2d7207 */ /* 0x000fe20000800000 */
[----:B------:R-:W-:Y:S10]  /*95e0*/  @P2 BRA `(.L_x_144) ;  /* 0xffffffc000082947 */ /* 0x000ff4000383ffff */
[----:B------:R-:W-:-:S09]  /*95f0*/  UISETP.NE.AND UP0, UPT, UR50, URZ, UPT ;  /* 0x000000ff3200728c */ /* 0x000fd2000bf05270 */
[----:B------:R-:W-:Y:S05]  /*9600*/  BRA.U !UP0, `(.L_x_145) ;  /* 0x0000000108487547 */ /* 0x000fea000b800000 */
[----:B------:R-:W2:Y:S02]  /*9610*/  LDCU.64 UR4, c[0x0][0x890] ;  /* 0x00011200ff0477ac */ /* 0x000ea40008000a00 */
[----:B--2---:R-:W-:-:S04]  /*9620*/  UISETP.NE.U32.AND UP0, UPT, UR4, URZ, UPT ;  /* 0x000000ff0400728c */ /* 0x004fc8000bf05070 */
[----:B------:R-:W-:-:S09]  /*9630*/  UISETP.NE.AND.EX UP0, UPT, UR5, URZ, UPT, UP0 ;  /* 0x000000ff0500728c */ /* 0x000fd2000bf05300 */
[----:B------:R-:W-:Y:S05]  /*9640*/  BRA.U UP0, `(.L_x_146) ;  /* 0x00000001000c7547 */ /* 0x000fea000b800000 */
[----:B------:R-:W-:-:S13]  /*9650*/  FSETP.NEU.AND P0, PT, R49, RZ, PT ;  /* 0x000000ff3100720b */ /* 0x000fda0003f0d000 */
[----:B------:R-:W-:Y:S05]  /*9660*/  @!P0 EXIT ;  /* 0x000000000000894d */ /* 0x000fea0003800000 */
[----:B------:R-:W-:Y:S05]  /*9670*/  BRA `(.L_x_145) ;  /* 0x00000000002c7947 */ /* 0x000fea0003800000 */
.L_x_146:
[----:B------:R-:W-:Y:S01]  /*9680*/  ISETP.NE.AND P0, PT, R108, RZ, PT ;  /* 0x000000ff6c00720c */ /* 0x000fe20003f05270 */
[----:B------:R-:W-:-:S12]  /*9690*/  BSSY.RECONVERGENT B0, `(.L_x_145) ;  /* 0x0000009000007945 */ /* 0x000fd80003800200 */
[----:B------:R-:W-:Y:S05]  /*96a0*/  @P0 BRA `(.L_x_147) ;  /* 0x0000000000140947 */ /* 0x000fea0003800000 */
[----:B------:R-:W2:Y:S02]  /*96b0*/  LDCU.64 UR4, c[0x0][0x888] ;  /* 0x00011100ff0477ac */ /* 0x000ea40008000a00 */
[----:B--2---:R-:W-:-:S04]  /*96c0*/  ISETP.NE.U32.AND P0, PT, RZ, UR4, PT ;  /* 0x00000004ff007c0c */ /* 0x004fc8000bf05070 */
[----:B------:R-:W-:-:S13]  /*96d0*/  ISETP.NE.AND.EX P0, PT, RZ, UR5, PT, P0 ;  /* 0x00000005ff007c0c */ /* 0x000fda000bf05300 */
[----:B------:R-:W-:Y:S05]  /*96e0*/  @!P0 EXIT ;  /* 0x000000000000894d */ /* 0x000fea0003800000 */
[----:B------:R-:W-:Y:S05]  /*96f0*/  BRA `(.L_x_148) ;  /* 0x0000000000087947 */ /* 0x000fea0003800000 */
.L_x_147:
[----:B------:R-:W-:-:S13]  /*9700*/  FSETP.NEU.AND P0, PT, R49, RZ, PT ;  /* 0x000000ff3100720b */ /* 0x000fda0003f0d000 */
[----:B------:R-:W-:Y:S05]  /*9710*/  @!P0 EXIT ;  /* 0x000000000000894d */ /* 0x000fea0003800000 */
.L_x_148:
[----:B------:R-:W-:Y:S05]  /*9720*/  BSYNC.RECONVERGENT B0 ;  /* 0x0000000000007941 */ /* 0x000fea0003800200 */
.L_x_145:
[----:B------:R-:W-:Y:S01]  /*9730*/  ULEA UR4, UR51, UR48, 0x3 ;  /* 0x0000003033047291 */ /* 0x000fe2000f8e18ff */
[----:B------:R-:W-:-:S04]  /*9740*/  DEPBAR.LE SB0, 0x0 ;  /* 0x000080000000791a */ /* 0x000fc80000000000 */
[----:B------:R-:W-:-:S04]  /*9750*/  UIADD3 UR4, UPT, UPT, UR4, 0x60, URZ ;  /* 0x0000006004047890 */ /* 0x000fc8000fffe0ff */
[----:B------:R-:W-:-:S09]  /*9760*/  UPRMT UR4, UR37, 0x654, UR4 ;  /* 0x0000065425047896 */ /* 0x000fd20008000004 */
[----:B------:R-:W-:Y:S01]  /*9770*/  SYNCS.ARRIVE.TRANS64.RED.A1T0 RZ, [UR4], RZ ;  /* 0x000000ffffff79a7 */ /* 0x000fe20008100404 */
[----:B------:R-:W-:Y:S05]  /*9780*/  EXIT ;  /* 0x000000000000794d */ /* 0x000fea0003800000 */
.L_x_24:
[----:B--2---:R2:W4:Y:S02]  /*9790*/  SYNCS.PHASECHK.TRANS64.TRYWAIT P0, [R2+URZ+0x100], R3 ;  /* 0x00010003020075a7 */ /* 0x00452400080011ff */
[----:B----4-:R-:W-:Y:S05]  /*97a0*/  @!P0 NANOSLEEP.SYNCS 0x989680 ;  /* 0x009896800000895d */ /* 0x010fea0003900000 */
[----:B------:R-:W4:Y:S02]  /*97b0*/  @!P0 SYNCS.PHASECHK.TRANS64 P0, [R2+URZ+0x100], R3 ;  /* 0x00010003020085a7 */ /* 0x000f2400080010ff */
[----:B----4-:R-:W-:Y:S05]  /*97c0*/  @!P0 BRA `(.L_x_24) ;  /* 0xfffffffc00f08947 */ /* 0x010fea000383ffff */
[----:B------:R-:W-:Y:S05]  /*97d0*/  BRA `(.L_x_149) ;  /* 0xffffff80000c7947 */ /* 0x000fea000383ffff */
.L_x_27:
[----:B------:R-:W-:-:S07]  /*97e0*/  MOV R2, UR33 ;  /* 0x0000002100027c02 */ /* 0x000fce0008000f00 */
.L_x_150:
[----:B-1----:R1:W2:Y:S02]  /*97f0*/  SYNCS.PHASECHK.TRANS64.TRYWAIT P0, [R2+URZ+0x20], R4 ;  /* 0x00002004020075a7 */ /* 0x0022a400080011ff */
[----:B--2---:R-:W-:Y:S05]  /*9800*/  @!P0 NANOSLEEP.SYNCS 0x989680 ;  /* 0x009896800000895d */ /* 0x004fea0003900000 */
[----:B------:R-:W2:Y:S02]  /*9810*/  @!P0 SYNCS.PHASECHK.TRANS64 P0, [R2+URZ+0x20], R4 ;  /* 0x00002004020085a7 */ /* 0x000ea400080010ff */
[----:B--2---:R-:W-:Y:S05]  /*9820*/  @!P0 BRA `(.L_x_150) ;  /* 0xfffffffc00f08947 */ /* 0x004fea000383ffff */
[----:B------:R-:W-:Y:S05]  /*9830*/  BRA `(.L_x_26) ;  /* 0xffffff8000747947 */ /* 0x000fea000383ffff */
.L_x_34:
[----:B-1----:R-:W-:-:S07]  /*9840*/  MOV R2, UR17 ;  /* 0x0000001100027c02 */ /* 0x002fce0008000f00 */
.L_x_151:
[----:B-1----:R1:W2:Y:S02]  /*9850*/  SYNCS.PHASECHK.TRANS64.TRYWAIT P0, [R2+URZ+0x20], R4 ;  /* 0x00002004020075a7 */ /* 0x0022a400080011ff */
[----:B--2---:R-:W-:Y:S05]  /*9860*/  @!P0 NANOSLEEP.SYNCS 0x989680 ;  /* 0x009896800000895d */ /* 0x004fea0003900000 */
[----:B------:R-:W2:Y:S02]  /*9870*/  @!P0 SYNCS.PHASECHK.TRANS64 P0, [R2+URZ+0x20], R4 ;  /* 0x00002004020085a7 */ /* 0x000ea400080010ff */
[----:B--2---:R-:W-:Y:S05]  /*9880*/  @!P0 BRA `(.L_x_151) ;  /* 0xfffffffc00f08947 */ /* 0x004fea000383ffff */
[----:B------:R-:W-:Y:S05]  /*9890*/  BRA `(.L_x_33) ;  /* 0xffffff8400307947 */ /* 0x000fea000383ffff */
.L_x_39:
[----:B-1----:R1:W2:Y:S02]  /*98a0*/  SYNCS.PHASECHK.TRANS64.TRYWAIT P0, [R2+URZ+0x90], R3 ;  /* 0x00009003020075a7 */ /* 0x0022a400080011ff */
[----:B--2---:R-:W-:Y:S05]  /*98b0*/  @!P0 NANOSLEEP.SYNCS 0x989680 ;  /* 0x009896800000895d */ /* 0x004fea0003900000 */
[----:B------:R-:W2:Y:S02]  /*98c0*/  @!P0 SYNCS.PHASECHK.TRANS64 P0, [R2+URZ+0x90], R3 ;  /* 0x00009003020085a7 */ /* 0x000ea400080010ff */
[----:B--2---:R-:W-:Y:S05]  /*98d0*/  @!P0 BRA `(.L_x_39) ;  /* 0xfffffffc00f08947 */ /* 0x004fea000383ffff */
[----:B------:R-:W-:Y:S05]  /*98e0*/  BRA `(.L_x_152) ;  /* 0xffffff8400d47947 */ /* 0x000fea000383ffff */
.L_x_43:
[----:B---3--:R-:W-:-:S07]  /*98f0*/  MOV R0, UR4 ;  /* 0x0000000400007c02 */ /* 0x008fce0008000f00 */
.L_x_153:
[----:B-1----:R1:W2:Y:S02]  /*9900*/  SYNCS.PHASECHK.TRANS64.TRYWAIT P0, [R0+URZ], R2 ;  /* 0x00000002000075a7 */ /* 0x0022a400080011ff */
[----:B--2---:R-:W-:Y:S05]  /*9910*/  @!P0 NANOSLEEP.SYNCS 0x989680 ;  /* 0x009896800000895d */ /* 0x004fea0003900000 */
[----:B------:R-:W2:Y:S02]  /*9920*/  @!P0 SYNCS.PHASECHK.TRANS64 P0, [R0+URZ], R2 ;  /* 0x00000002000085a7 */ /* 0x000ea400080010ff */
[----:B--2---:R-:W-:Y:S05]  /*9930*/  @!P0 BRA `(.L_x_153) ;  /* 0xfffffffc00f08947 */ /* 0x004fea000383ffff */
[----:B------:R-:W-:Y:S05]  /*9940*/  BRA `(.L_x_154) ;  /* 0xffffff8c00447947 */ /* 0x000fea000383ffff */
.L_x_44:
[----:B---3--:R-:W-:-:S07]  /*9950*/  MOV R0, UR4 ;  /* 0x0000000400007c02 */ /* 0x008fce0008000f00 */
.L_x_155:
[----:B-1----:R1:W2:Y:S02]  /*9960*/  SYNCS.PHASECHK.TRANS64.TRYWAIT P0, [R0+URZ], R3 ;  /* 0x00000003000075a7 */ /* 0x0022a400080011ff */
[----:B--2---:R-:W-:Y:S05]  /*9970*/  @!P0 NANOSLEEP.SYNCS 0x989680 ;  /* 0x009896800000895d */ /* 0x004fea0003900000 */
[----:B------:R-:W2:Y:S02]  /*9980*/  @!P0 SYNCS.PHASECHK.TRANS64 P0, [R0+URZ], R3 ;  /* 0x00000003000085a7 */ /* 0x000ea400080010ff */
[----:B--2---:R-:W-:Y:S05]  /*9990*/  @!P0 BRA `(.L_x_155) ;  /* 0xfffffffc00f08947 */ /* 0x004fea000383ffff */
[----:B------:R-:W-:Y:S05]  /*99a0*/  BRA `(.L_x_156) ;  /* 0xffffff8c00507947 */ /* 0x000fea000383ffff */
.L_x_45:
[----:B---3--:R-:W-:-:S07]  /*99b0*/  MOV R0, UR4 ;  /* 0x0000000400007c02 */ /* 0x008fce0008000f00 */
.L_x_157:
[----:B-1----:R1:W2:Y:S02]  /*99c0*/  SYNCS.PHASECHK.TRANS64.TRYWAIT P0, [R0+URZ], R3 ;  /* 0x00000003000075a7 */ /* 0x0022a400080011ff */
[----:B--2---:R-:W-:Y:S05]  /*99d0*/  @!P0 NANOSLEEP.SYNCS 0x989680 ;  /* 0x009896800000895d */ /* 0x004fea0003900000 */
[----:B------:R-:W2:Y:S02]  /*99e0*/  @!P0 SYNCS.PHASECHK.TRANS64 P0, [R0+URZ], R3 ;  /* 0x00000003000085a7 */ /* 0x000ea400080010ff */
[----:B--2---:R-:W-:Y:S05]  /*99f0*/  @!P0 BRA `(.L_x_157) ;  /* 0xfffffffc00f08947 */ /* 0x004fea000383ffff */
[----:B------:R-:W-:Y:S05]  /*9a00*/  BRA `(.L_x_158) ;  /* 0xffffff8c005c7947 */ /* 0x000fea000383ffff */
.L_x_48:
[----:B-1----:R1:W2:Y:S02]  /*9a10*/  SYNCS.PHASECHK.TRANS64.TRYWAIT P0, [R0+URZ+0xf0], R4 ;  /* 0x0000f004000075a7 */ /* 0x0022a400080011ff */
[----:B--2---:R-:W-:Y:S05]  /*9a20*/  @!P0 NANOSLEEP.SYNCS 0x989680 ;  /* 0x009896800000895d */ /* 0x004fea0003900000 */
[----:B------:R-:W2:Y:S02]  /*9a30*/  @!P0 SYNCS.PHASECHK.TRANS64 P0, [R0+URZ+0xf0], R4 ;  /* 0x0000f004000085a7 */ /* 0x000ea400080010ff */
[----:B--2---:R-:W-:Y:S05]  /*9a40*/  @!P0 BRA `(.L_x_48) ;  /* 0xfffffffc00f08947 */ /* 0x004fea000383ffff */
[----:B------:R-:W-:Y:S05]  /*9a50*/  BRA `(.L_x_159) ;  /* 0xffffff8c00bc7947 */ /* 0x000fea000383ffff */
.L_x_49:
[----:B------:R-:W-:-:S07]  /*9a60*/  MOV R0, UR5 ;  /* 0x0000000500007c02 */ /* 0x000fce0008000f00 */
.L_x_160:
[----:B-1----:R1:W2:Y:S02]  /*9a70*/  SYNCS.PHASECHK.TRANS64.TRYWAIT P0, [R0+URZ+0xa0], R5 ;  /* 0x0000a005000075a7 */ /* 0x0022a400080011ff */
[----:B--2---:R-:W-:Y:S05]  /*9a80*/  @!P0 NANOSLEEP.SYNCS 0x989680 ;  /* 0x009896800000895d */ /* 0x004fea0003900000 */
[----:B------:R-:W2:Y:S02]  /*9a90*/  @!P0 SYNCS.PHASECHK.TRANS64 P0, [R0+URZ+0xa0], R5 ;  /* 0x0000a005000085a7 */ /* 0x000ea400080010ff */
[----:B--2---:R-:W-:Y:S05]  /*9aa0*/  @!P0 BRA `(.L_x_160) ;  /* 0xfffffffc00f08947 */ /* 0x004fea000383ffff */
[----:B------:R-:W-:Y:S05]  /*9ab0*/  BRA `(.L_x_161) ;  /* 0xffffff8c00cc7947 */ /* 0x000fea000383ffff */
.L_x_50:
[----:B-1----:R1:W2:Y:S02]  /*9ac0*/  SYNCS.PHASECHK.TRANS64.TRYWAIT P1, [R0+URZ+0x90], R4 ;  /* 0x00009004000075a7 */ /* 0x0022a400080211ff */
[----:B--2---:R-:W-:Y:S05]  /*9ad0*/  @!P1 NANOSLEEP.SYNCS 0x989680 ;  /* 0x009896800000995d */ /* 0x004fea0003900000 */
[----:B------:R-:W2:Y:S02]  /*9ae0*/  @!P1 SYNCS.PHASECHK.TRANS64 P1, [R0+URZ+0x90], R4 ;  /* 0x00009004000095a7 */ /* 0x000ea400080210ff */
[----:B--2---:R-:W-:Y:S05]  /*9af0*/  @!P1 BRA `(.L_x_50) ;  /* 0xfffffffc00f09947 */ /* 0x004fea000383ffff */
[----:B------:R-:W-:Y:S05]  /*9b00*/  BRA `(.L_x_162) ;  /* 0xffffff8c00fc7947 */ /* 0x000fea000383ffff */
.L_x_53:
[----:B------:R-:W-:-:S07]  /*9b10*/  MOV R0, UR5 ;  /* 0x0000000500007c02 */ /* 0x000fce0008000f00 */
.L_x_163:
[----:B-1----:R1:W2:Y:S02]  /*9b20*/  SYNCS.PHASECHK.TRANS64.TRYWAIT P0, [R0+URZ+0xa0], R2 ;  /* 0x0000a002000075a7 */ /* 0x0022a400080011ff */
[----:B--2---:R-:W-:Y:S05]  /*9b30*/  @!P0 NANOSLEEP.SYNCS 0x989680 ;  /* 0x009896800000895d */ /* 0x004fea0003900000 */
[----:B------:R-:W2:Y:S02]  /*9b40*/  @!P0 SYNCS.PHASECHK.TRANS64 P0, [R0+URZ+0xa0], R2 ;  /* 0x0000a002000085a7 */ /* 0x000ea400080010ff */
[----:B--2---:R-:W-:Y:S05]  /*9b50*/  @!P0 BRA `(.L_x_163) ;  /* 0xfffffffc00f08947 */ /* 0x004fea000383ffff */
[----:B------:R-:W-:Y:S05]  /*9b60*/  BRA `(.L_x_52) ;  /* 0xffffff9000507947 */ /* 0x000fea000383ffff */
.L_x_62:
[----:B-1----:R-:W-:-:S04]  /*9b70*/  MOV R4, UR6 ;  /* 0x0000000600047c02 */ /* 0x002fc80008000f00 */
[----:B------:R1:W2:Y:S03]  /*9b80*/  SYNCS.PHASECHK.TRANS64.TRYWAIT P0, [R4+URZ+0x8], R5 ;  /* 0x00000805040075a7 */ /* 0x0002a600080011ff */
[----:B--2---:R-:W-:Y:S05]  /*9b90*/  @!P0 NANOSLEEP.SYNCS 0x989680 ;  /* 0x009896800000895d */ /* 0x004fea0003900000 */
[----:B------:R-:W2:Y:S02]  /*9ba0*/  @!P0 SYNCS.PHASECHK.TRANS64 P0, [R4+URZ+0x8], R5 ;  /* 0x00000805040085a7 */ /* 0x000ea400080010ff */
[----:B--2---:R-:W-:Y:S05]  /*9bb0*/  @!P0 BRA `(.L_x_62) ;  /* 0xfffffffc00ec8947 */ /* 0x004fea000383ffff */
[----:B------:R-:W-:Y:S05]  /*9bc0*/  BRA `(.L_x_61) ;  /* 0xffffff9400047947 */ /* 0x000fea000383ffff */
.L_x_64:
[----:B------:R-:W-:Y:S01]  /*9bd0*/  BSSY B0, `(.L_x_164) ;  /* 0x0000006000007945 */ /* 0x000fe20003800000 */
[----:B------:R-:W-:-:S07]  /*9be0*/  MOV R15, 0xffffffff ;  /* 0xffffffff000f7802 */ /* 0x000fce0000000f00 */
[----:B-1---5:R-:W-:Y:S05]  /*9bf0*/  WARPSYNC.COLLECTIVE R15, `(.L_x_165) ;  /* 0x000000000f0c7348 */ /* 0x022fea0003c00000 */
[----:B------:R-:W-:Y:S02]  /*9c00*/  ELECT P6, UR79, PT ;  /* 0x00000000004f782f */ /* 0x000fe400038c0000 */
[----:B------:R-:W-:Y:S01]  /*9c10*/  MOV R14, UR79 ;  /* 0x0000004f000e7c02 */ /* 0x000fe20008000f00 */
[----:B-1---5:R-:W-:Y:S10]  /*9c20*/  ENDCOLLECTIVE ;  /* 0x000000000000791b */ /* 0x022ff40003800000 */
.L_x_165:
[----:B------:R-:W-:Y:S05]  /*9c30*/  BSYNC B0 ;  /* 0x0000000000007941 */ /* 0x000fea0003800000 */
.L_x_164:
[----:B------:R-:W-:Y:S05]  /*9c40*/  BRA `(.L_x_166) ;  /* 0xffffff9400347947 */ /* 0x000fea000383ffff */
.L_x_66:
[----:B-1----:R-:W-:-:S04]  /*9c50*/  MOV R2, UR6 ;  /* 0x0000000600027c02 */ /* 0x002fc80008000f00 */
[----:B------:R1:W2:Y:S03]  /*9c60*/  SYNCS.PHASECHK.TRANS64.TRYWAIT P0, [R2+URZ+0x8], R3 ;  /* 0x00000803020075a7 */ /* 0x0002a600080011ff */
[----:B--2---:R-:W-:Y:S05]  /*9c70*/  @!P0 NANOSLEEP.SYNCS 0x989680 ;  /* 0x009896800000895d */ /* 0x004fea0003900000 */
[----:B------:R-:W2:Y:S02]  /*9c80*/  @!P0 SYNCS.PHASECHK.TRANS64 P0, [R2+URZ+0x8], R3 ;  /* 0x00000803020085a7 */ /* 0x000ea400080010ff */
[----:B--2---:R-:W-:Y:S05]  /*9c90*/  @!P0 BRA `(.L_x_66) ;  /* 0xfffffffc00ec8947 */ /* 0x004fea000383ffff */
[----:B------:R-:W-:Y:S05]  /*9ca0*/  BRA `(.L_x_65) ;  /* 0xffffff9400387947 */ /* 0x000fea000383ffff */
.L_x_67:
[----:B-1----:R1:W2:Y:S02]  /*9cb0*/  SYNCS.PHASECHK.TRANS64.TRYWAIT P0, [R0+URZ+0x90], R4 ;  /* 0x00009004000075a7 */ /* 0x0022a400080011ff */
[----:B--2---:R-:W-:Y:S05]  /*9cc0*/  @!P0 NANOSLEEP.SYNCS 0x989680 ;  /* 0x009896800000895d */ /* 0x004fea0003900000 */
[----:B------:R-:W2:Y:S02]  /*9cd0*/  @!P0 SYNCS.PHASECHK.TRANS64 P0, [R0+URZ+0x90], R4 ;  /* 0x00009004000085a7 */ /* 0x000ea400080010ff */
[----:B--2---:R-:W-:Y:S05]  /*9ce0*/  @!P0 BRA `(.L_x_67) ;  /* 0xfffffffc00f08947 */ /* 0x004fea000383ffff */
[----:B------:R-:W-:Y:S05]  /*9cf0*/  BRA `(.L_x_167) ;  /* 0xffffff9800247947 */ /* 0x000fea000383ffff */
.L_x_69:
[----:B------:R-:W-:-:S07]  /*9d00*/  MOV R0, UR9 ;  /* 0x0000000900007c02 */ /* 0x000fce0008000f00 */
.L_x_168:
[----:B-1----:R1:W2:Y:S02]  /*9d10*/  SYNCS.PHASECHK.TRANS64.TRYWAIT P0, [R0+URZ+0xd0], R4 ;  /* 0x0000d004000075a7 */ /* 0x0022a400080011ff */
[----:B--2---:R-:W-:Y:S05]  /*9d20*/  @!P0 NANOSLEEP.SYNCS 0x989680 ;  /* 0x009896800000895d */ /* 0x004fea0003900000 */
[----:B------:R-:W2:Y:S02]  /*9d30*/  @!P0 SYNCS.PHASECHK.TRANS64 P0, [R0+URZ+0xd0], R4 ;  /* 0x0000d004000085a7 */ /* 0x000ea400080010ff */
[----:B--2---:R-:W-:Y:S05]  /*9d40*/  @!P0 BRA `(.L_x_168) ;  /* 0xfffffffc00f08947 */ /* 0x004fea000383ffff */
[----:B------:R-:W-:Y:S05]  /*9d50*/  BRA `(.L_x_169) ;  /* 0xffffff9800707947 */ /* 0x000fea000383ffff */
.L_x_72:
[----:B------:R-:W-:Y:S07]  /*9d60*/  MOV R0, UR8 ;  /* 0x0000000800007c02 */ /* 0x000fee0008000f00 */
.L_x_170:
[----:B-1----:R1:W2:Y:S02]  /*9d70*/  SYNCS.PHASECHK.TRANS64.TRYWAIT P0, [R0+URZ], R4 ;  /* 0x00000004000075a7 */ /* 0x0022a400080011ff */
[----:B--2---:R-:W-:Y:S05]  /*9d80*/  @!P0 NANOSLEEP.SYNCS 0x989680 ;  /* 0x009896800000895d */ /* 0x004fea0003900000 */
[----:B------:R-:W2:Y:S02]  /*9d90*/  @!P0 SYNCS.PHASECHK.TRANS64 P0, [R0+URZ], R4 ;  /* 0x00000004000085a7 */ /* 0x000ea400080010ff */
[----:B--2---:R-:W-:Y:S05]  /*9da0*/  @!P0 BRA `(.L_x_170) ;  /* 0xfffffffc00f08947 */ /* 0x004fea000383ffff */
[----:B------:R-:W-:Y:S05]  /*9db0*/  BRA `(.L_x_71) ;  /* 0xffffff9800847947 */ /* 0x000fea000383ffff */
.L_x_76:
[----:B-1----:R-:W-:-:S07]  /*9dc0*/  MOV R0, UR8 ;  /* 0x0000000800007c02 */ /* 0x002fce0008000f00 */
.L_x_171:
[----:B-1----:R1:W2:Y:S02]  /*9dd0*/  SYNCS.PHASECHK.TRANS64.TRYWAIT P0, [R0+URZ], R2 ;  /* 0x00000002000075a7 */ /* 0x0022a400080011ff */
[----:B--2---:R-:W-:Y:S05]  /*9de0*/  @!P0 NANOSLEEP.SYNCS 0x989680 ;  /* 0x009896800000895d */ /* 0x004fea0003900000 */
[----:B------:R-:W2:Y:S02]  /*9df0*/  @!P0 SYNCS.PHASECHK.TRANS64 P0, [R0+URZ], R2 ;  /* 0x00000002000085a7 */ /* 0x000ea400080010ff */
[----:B--2---:R-:W-:Y:S05]  /*9e00*/  @!P0 BRA `(.L_x_171) ;  /* 0xfffffffc00f08947 */ /* 0x004fea000383ffff */
[----:B------:R-:W-:Y:S05]  /*9e10*/  BRA `(.L_x_172) ;  /* 0xffffff9c00787947 */ /* 0x000fea000383ffff */
.L_x_77:
[----:B------:R-:W-:-:S07]  /*9e20*/  MOV R0, UR8 ;  /* 0x0000000800007c02 */ /* 0x000fce0008000f00 */
.L_x_173:
[----:B-1----:R1:W2:Y:S02]  /*9e30*/  SYNCS.PHASECHK.TRANS64.TRYWAIT P0, [R0+URZ], R3 ;  /* 0x00000003000075a7 */ /* 0x0022a400080011ff */
[----:B--2---:R-:W-:Y:S05]  /*9e40*/  @!P0 NANOSLEEP.SYNCS 0x989680 ;  /* 0x009896800000895d */ /* 0x004fea0003900000 */
[----:B------:R-:W2:Y:S02]  /*9e50*/  @!P0 SYNCS.PHASECHK.TRANS64 P0, [R0+URZ], R3 ;  /* 0x00000003000085a7 */ /* 0x000ea400080010ff */
[----:B--2---:R-:W-:Y:S05]  /*9e60*/  @!P0 BRA `(.L_x_173) ;  /* 0xfffffffc00f08947 */ /* 0x004fea000383ffff */
[----:B------:R-:W-:Y:S05]  /*9e70*/  BRA `(.L_x_174) ;  /* 0xffffff9c00847947 */ /* 0x000fea000383ffff */
.L_x_78:
[----:B------:R-:W-:-:S07]  /*9e80*/  MOV R0, UR8 ;  /* 0x0000000800007c02 */ /* 0x000fce0008000f00 */
.L_x_175:
[----:B-1----:R1:W2:Y:S02]  /*9e90*/  SYNCS.PHASECHK.TRANS64.TRYWAIT P0, [R0+URZ], R3 ;  /* 0x00000003000075a7 */ /* 0x0022a400080011ff */
[----:B--2---:R-:W-:Y:S05]  /*9ea0*/  @!P0 NANOSLEEP.SYNCS 0x989680 ;  /* 0x009896800000895d */ /* 0x004fea0003900000 */
[----:B------:R-:W2:Y:S02]  /*9eb0*/  @!P0 SYNCS.PHASECHK.TRANS64 P0, [R0+URZ], R3 ;  /* 0x00000003000085a7 */ /* 0x000ea400080010ff */
[----:B--2---:R-:W-:Y:S05]  /*9ec0*/  @!P0 BRA `(.L_x_175) ;  /* 0xfffffffc00f08947 */ /* 0x004fea000383ffff */
[----:B------:R-:W-:Y:S05]  /*9ed0*/  BRA `(.L_x_176) ;  /* 0xffffff9c00907947 */ /* 0x000fea000383ffff */
.L_x_81:
[----:B------:R-:W-:-:S07]  /*9ee0*/  MOV R0, UR7 ;  /* 0x0000000700007c02 */ /* 0x000fce0008000f00 */
.L_x_177:
[----:B-1----:R1:W2:Y:S02]  /*9ef0*/  SYNCS.PHASECHK.TRANS64.TRYWAIT P1, [R0+URZ+0x110], R2 ;  /* 0x00011002000075a7 */ /* 0x0022a400080211ff */
[----:B--2---:R-:W-:Y:S05]  /*9f00*/  @!P1 NANOSLEEP.SYNCS 0x989680 ;  /* 0x009896800000995d */ /* 0x004fea0003900000 */
[----:B------:R-:W2:Y:S02]  /*9f10*/  @!P1 SYNCS.PHASECHK.TRANS64 P1, [R0+URZ+0x110], R2 ;  /* 0x00011002000095a7 */ /* 0x000ea400080210ff */
[----:B--2---:R-:W-:Y:S05]  /*9f20*/  @!P1 BRA `(.L_x_177) ;  /* 0xfffffffc00f09947 */ /* 0x004fea000383ffff */
[----:B------:R-:W-:Y:S05]  /*9f30*/  BRA `(.L_x_178) ;  /* 0xffffff9c00dc7947 */ /* 0x000fea000383ffff */
.L_x_86:
[----:B--2---:R2:W4:Y:S02]  /*9f40*/  SYNCS.PHASECHK.TRANS64.TRYWAIT P0, [R0+URZ+0x90], R2 ;  /* 0x00009002000075a7 */ /* 0x00452400080011ff */
[----:B----4-:R-:W-:Y:S05]  /*9f50*/  @!P0 NANOSLEEP.SYNCS 0x989680 ;  /* 0x009896800000895d */ /* 0x010fea0003900000 */
[----:B------:R-:W4:Y:S02]  /*9f60*/  @!P0 SYNCS.PHASECHK.TRANS64 P0, [R0+URZ+0x90], R2 ;  /* 0x00009002000085a7 */ /* 0x000f2400080010ff */
[----:B----4-:R-:W-:Y:S05]  /*9f70*/  @!P0 BRA `(.L_x_86) ;  /* 0xfffffffc00f08947 */ /* 0x010fea000383ffff */
[----:B------:R-:W-:Y:S05]  /*9f80*/  BRA `(.L_x_179) ;  /* 0xffffffa000f07947 */ /* 0x000fea000383ffff */
.L_x_89:
[----:B------:R-:W-:Y:S07]  /*9f90*/  MOV R0, UR7 ;  /* 0x0000000700007c02 */ /* 0x000fee0008000f00 */
.L_x_180:
[----:B--2---:R2:W4:Y:S02]  /*9fa0*/  SYNCS.PHASECHK.TRANS64.TRYWAIT P0, [R0+URZ+0x88], R2 ;  /* 0x00008802000075a7 */ /* 0x00452400080011ff */
[----:B----4-:R-:W-:Y:S05]  /*9fb0*/  @!P0 NANOSLEEP.SYNCS 0x989680 ;  /* 0x009896800000895d */ /* 0x010fea0003900000 */
[----:B------:R-:W4:Y:S02]  /*9fc0*/  @!P0 SYNCS.PHASECHK.TRANS64 P0, [R0+URZ+0x88], R2 ;  /* 0x00008802000085a7 */ /* 0x000f2400080010ff */
[----:B----4-:R-:W-:Y:S05]  /*9fd0*/  @!P0 BRA `(.L_x_180) ;  /* 0xfffffffc00f08947 */ /* 0x010fea000383ffff */
[----:B------:R-:W-:Y:S05]  /*9fe0*/  BRA `(.L_x_88) ;  /* 0xffffffa400d07947 */ /* 0x000fea000383ffff */
.L_x_92:
[----:B------:R-:W-:Y:S07]  /*9ff0*/  MOV R0, UR7 ;  /* 0x0000000700007c02 */ /* 0x000fee0008000f00 */
.L_x_181:
[----:B-1----:R1:W2:Y:S02]  /*a000*/  SYNCS.PHASECHK.TRANS64.TRYWAIT P0, [R0+URZ+0x60], R14 ;  /* 0x0000600e000075a7 */ /* 0x0022a400080011ff */
[----:B--2---:R-:W-:Y:S05]  /*a010*/  @!P0 NANOSLEEP.SYNCS 0x989680 ;  /* 0x009896800000895d */ /* 0x004fea0003900000 */
[----:B------:R-:W2:Y:S02]  /*a020*/  @!P0 SYNCS.PHASECHK.TRANS64 P0, [R0+URZ+0x60], R14 ;  /* 0x0000600e000085a7 */ /* 0x000ea400080010ff */
[----:B--2---:R-:W-:Y:S05]  /*a030*/  @!P0 BRA `(.L_x_181) ;  /* 0xfffffffc00f08947 */ /* 0x004fea000383ffff */
[----:B------:R-:W-:Y:S05]  /*a040*/  BRA `(.L_x_182) ;  /* 0xffffffa800487947 */ /* 0x000fea000383ffff */
.L_x_93:
[----:B------:R-:W-:Y:S07]  /*a050*/  MOV R0, UR7 ;  /* 0x0000000700007c02 */ /* 0x000fee0008000f00 */
.L_x_183:
[----:B-1----:R1:W2:Y:S02]  /*a060*/  SYNCS.PHASECHK.TRANS64.TRYWAIT P0, [R0+URZ+0x68], R14 ;  /* 0x0000680e000075a7 */ /* 0x0022a400080011ff */
[----:B--2---:R-:W-:Y:S05]  /*a070*/  @!P0 NANOSLEEP.SYNCS 0x989680 ;  /* 0x009896800000895d */ /* 0x004fea0003900000 */
[----:B------:R-:W2:Y:S02]  /*a080*/  @!P0 SYNCS.PHASECHK.TRANS64 P0, [R0+URZ+0x68], R14 ;  /* 0x0000680e000085a7 */ /* 0x000ea400080010ff */
[----:B--2---:R-:W-:Y:S05]  /*a090*/  @!P0 BRA `(.L_x_183) ;  /* 0xfffffffc00f08947 */ /* 0x004fea000383ffff */
[----:B------:R-:W-:Y:S05]  /*a0a0*/  BRA `(.L_x_184) ;  /* 0xffffffa800a07947 */ /* 0x000fea000383ffff */
.L_x_94:
[----:B------:R-:W-:Y:S07]  /*a0b0*/  MOV R0, UR7 ;  /* 0x0000000700007c02 */ /* 0x000fee0008000f00 */
.L_x_185:
[----:B-1----:R1:W2:Y:S02]  /*a0c0*/  SYNCS.PHASECHK.TRANS64.TRYWAIT P0, [R0+URZ+0x70], R14 ;  /* 0x0000700e000075a7 */ /* 0x0022a400080011ff */
[----:B--2---:R-:W-:Y:S05]  /*a0d0*/  @!P0 NANOSLEEP.SYNCS 0x989680 ;  /* 0x009896800000895d */ /* 0x004fea0003900000 */
[----:B------:R-:W2:Y:S02]  /*a0e0*/  @!P0 SYNCS.PHASECHK.TRANS64 P0, [R0+URZ+0x70], R14 ;  /* 0x0000700e000085a7 */ /* 0x000ea400080010ff */
[----:B--2---:R-:W-:Y:S05]  /*a0f0*/  @!P0 BRA `(.L_x_185) ;  /* 0xfffffffc00f08947 */ /* 0x004fea000383ffff */
[----:B------:R-:W-:Y:S05]  /*a100*/  BRA `(.L_x_186) ;  /* 0xffffffa800fc7947 */ /* 0x000fea000383ffff */
.L_x_95:
[----:B------:R-:W-:Y:S07]  /*a110*/  MOV R0, UR7 ;  /* 0x0000000700007c02 */ /* 0x000fee0008000f00 */
.L_x_187:
[----:B-1----:R1:W2:Y:S02]  /*a120*/  SYNCS.PHASECHK.TRANS64.TRYWAIT P0, [R0+URZ+0x78], R14 ;  /* 0x0000780e000075a7 */ /* 0x0022a400080011ff */
[----:B--2---:R-:W-:Y:S05]  /*a130*/  @!P0 NANOSLEEP.SYNCS 0x989680 ;  /* 0x009896800000895d */ /* 0x004fea0003900000 */
[----:B------:R-:W2:Y:S02]  /*a140*/  @!P0 SYNCS.PHASECHK.TRANS64 P0, [R0+URZ+0x78], R14 ;  /* 0x0000780e000085a7 */ /* 0x000ea400080010ff */
[----:B--2---:R-:W-:Y:S05]  /*a150*/  @!P0 BRA `(.L_x_187) ;  /* 0xfffffffc00f08947 */ /* 0x004fea000383ffff */
[----:B------:R-:W-:Y:S05]  /*a160*/  BRA `(.L_x_188) ;  /* 0xffffffac009c7947 */ /* 0x000fea000383ffff */
.L_x_97:
[----:B------:R-:W-:-:S07]  /*a170*/  MOV R0, UR7 ;  /* 0x0000000700007c02 */ /* 0x000fce0008000f00 */
.L_x_189:
[----:B-1----:R1:W4:Y:S02]  /*a180*/  SYNCS.PHASECHK.TRANS64.TRYWAIT P0, [R0+URZ+0x60], R2 ;  /* 0x00006002000075a7 */ /* 0x00232400080011ff */
[----:B----4-:R-:W-:Y:S05]  /*a190*/  @!P0 NANOSLEEP.SYNCS 0x989680 ;  /* 0x009896800000895d */ /* 0x010fea0003900000 */
[----:B------:R-:W4:Y:S02]  /*a1a0*/  @!P0 SYNCS.PHASECHK.TRANS64 P0, [R0+URZ+0x60], R2 ;  /* 0x00006002000085a7 */ /* 0x000f2400080010ff */
[----:B----4-:R-:W-:Y:S05]  /*a1b0*/  @!P0 BRA `(.L_x_189) ;  /* 0xfffffffc00f08947 */ /* 0x010fea000383ffff */
[----:B------:R-:W-:Y:S05]  /*a1c0*/  BRA `(.L_x_190) ;  /* 0xffffffb000247947 */ /* 0x000fea000383ffff */
.L_x_98:
[----:B-1----:R-:W-:-:S07]  /*a1d0*/  MOV R0, UR7 ;  /* 0x0000000700007c02 */ /* 0x002fce0008000f00 */
.L_x_191:
[----:B-1----:R1:W4:Y:S02]  /*a1e0*/  SYNCS.PHASECHK.TRANS64.TRYWAIT P0, [R0+URZ+0x68], R2 ;  /* 0x00006802000075a7 */ /* 0x00232400080011ff */
[----:B----4-:R-:W-:Y:S05]  /*a1f0*/  @!P0 NANOSLEEP.SYNCS 0x989680 ;  /* 0x009896800000895d */ /* 0x010fea0003900000 */
[----:B------:R-:W4:Y:S02]  /*a200*/  @!P0 SYNCS.PHASECHK.TRANS64 P0, [R0+URZ+0x68], R2 ;  /* 0x00006802000085a7 */ /* 0x000f2400080010ff */
[----:B----4-:R-:W-:Y:S05]  /*a210*/  @!P0 BRA `(.L_x_191) ;  /* 0xfffffffc00f08947 */ /* 0x010fea000383ffff */
[----:B------:R-:W-:Y:S05]  /*a220*/  BRA `(.L_x_192) ;  /* 0xffffffb000147947 */ /* 0x000fea000383ffff */
.L_x_99:
[----:B-1----:R-:W-:-:S07]  /*a230*/  MOV R0, UR7 ;  /* 0x0000000700007c02 */ /* 0x002fce0008000f00 */
.L_x_193:
[----:B-1----:R1:W4:Y:S02]  /*a240*/  SYNCS.PHASECHK.TRANS64.TRYWAIT P0, [R0+URZ+0x70], R2 ;  /* 0x00007002000075a7 */ /* 0x00232400080011ff */
[----:B----4-:R-:W-:Y:S05]  /*a250*/  @!P0 NANOSLEEP.SYNCS 0x989680 ;  /* 0x009896800000895d */ /* 0x010fea0003900000 */
[----:B------:R-:W4:Y:S02]  /*a260*/  @!P0 SYNCS.PHASECHK.TRANS64 P0, [R0+URZ+0x70], R2 ;  /* 0x00007002000085a7 */ /* 0x000f2400080010ff */
[----:B----4-:R-:W-:Y:S05]  /*a270*/  @!P0 BRA `(.L_x_193) ;  /* 0xfffffffc00f08947 */ /* 0x010fea000383ffff */
[----:B------:R-:W-:Y:S05]  /*a280*/  BRA `(.L_x_194) ;  /* 0xffffffb000047947 */ /* 0x000fea000383ffff */
.L_x_101:
[----:B--2---:R2:W3:Y:S02]  /*a290*/  SYNCS.PHASECHK.TRANS64.TRYWAIT P0, [R0+URZ+0x90], R2 ;  /* 0x00009002000075a7 */ /* 0x0044e400080011ff */
[----:B---3--:R-:W-:Y:S05]  /*a2a0*/  @!P0 NANOSLEEP.SYNCS 0x989680 ;  /* 0x009896800000895d */ /* 0x008fea0003900000 */
[----:B------:R-:W3:Y:S02]  /*a2b0*/  @!P0 SYNCS.PHASECHK.TRANS64 P0, [R0+URZ+0x90], R2 ;  /* 0x00009002000085a7 */ /* 0x000ee400080010ff */
[----:B---3--:R-:W-:Y:S05]  /*a2c0*/  @!P0 BRA `(.L_x_101) ;  /* 0xfffffffc00f08947 */ /* 0x008fea000383ffff */
[----:B------:R-:W-:Y:S05]  /*a2d0*/  BRA `(.L_x_195) ;  /* 0xffffffb000e07947 */ /* 0x000fea000383ffff */
.L_x_112:
[----:B-1----:R-:W-:Y:S04]  /*a2e0*/  MOV R2, UR48 ;  /* 0x0000003000027c02 */ /* 0x002fe80008000f00 */
[----:B------:R1:W3:Y:S03]  /*a2f0*/  SYNCS.PHASECHK.TRANS64.TRYWAIT P1, [R2+URZ+0x40], R3 ;  /* 0x00004003020075a7 */ /* 0x0002e600080211ff */
[----:B---3--:R-:W-:Y:S05]  /*a300*/  @!P1 NANOSLEEP.SYNCS 0x989680 ;  /* 0x009896800000995d */ /* 0x008fea0003900000 */
[----:B------:R-:W3:Y:S02]  /*a310*/  @!P1 SYNCS.PHASECHK.TRANS64 P1, [R2+URZ+0x40], R3 ;  /* 0x00004003020095a7 */ /* 0x000ee400080210ff */
[----:B---3--:R-:W-:Y:S05]  /*a320*/  @!P1 BRA `(.L_x_112) ;  /* 0xfffffffc00ec9947 */ /* 0x008fea000383ffff */
[----:B------:R-:W-:Y:S05]  /*a330*/  BRA `(.L_x_111) ;  /* 0xffffffbc00ec7947 */ /* 0x000fea000383ffff */
.L_x_114:
[----:B-1----:R1:W4:Y:S02]  /*a340*/  SYNCS.PHASECHK.TRANS64.TRYWAIT P0, [R112+URZ+0xb0], R0 ;  /* 0x0000b000700075a7 */ /* 0x00232400080011ff */
[----:B----4-:R-:W-:Y:S05]  /*a350*/  @!P0 NANOSLEEP.SYNCS 0x989680 ;  /* 0x009896800000895d */ /* 0x010fea0003900000 */
[----:B------:R-:W4:Y:S02]  /*a360*/  @!P0 SYNCS.PHASECHK.TRANS64 P0, [R112+URZ+0xb0], R0 ;  /* 0x0000b000700085a7 */ /* 0x000f2400080010ff */
[----:B----4-:R-:W-:Y:S05]  /*a370*/  @!P0 BRA `(.L_x_114) ;  /* 0xfffffffc00f08947 */ /* 0x010fea000383ffff */
[----:B------:R-:W-:Y:S05]  /*a380*/  BRA `(.L_x_113) ;  /* 0xffffffc000147947 */ /* 0x000fea000383ffff */
.L_x_123:
[----:B--2---:R2:W4:Y:S02]  /*a390*/  SYNCS.PHASECHK.TRANS64.TRYWAIT P0, [R2+URZ+0x40], R0 ;  /* 0x00004000020075a7 */ /* 0x00452400080011ff */
[----:B----4-:R-:W-:Y:S05]  /*a3a0*/  @!P0 NANOSLEEP.SYNCS 0x989680 ;  /* 0x009896800000895d */ /* 0x010fea0003900000 */
[----:B------:R-:W4:Y:S02]  /*a3b0*/  @!P0 SYNCS.PHASECHK.TRANS64 P0, [R2+URZ+0x40], R0 ;  /* 0x00004000020085a7 */ /* 0x000f2400080010ff */
[----:B----4-:R-:W-:Y:S05]  /*a3c0*/  @!P0 BRA `(.L_x_123) ;  /* 0xfffffffc00f08947 */ /* 0x010fea000383ffff */
[----:B------:R-:W-:Y:S05]  /*a3d0*/  BRA `(.L_x_122) ;  /* 0xffffffcc00007947 */ /* 0x000fea000383ffff */
.L_x_131:
[----:B--2---:R2:W4:Y:S02]  /*a3e0*/  SYNCS.PHASECHK.TRANS64.TRYWAIT P0, [R0+URZ+0x40], R6 ;  /* 0x00004006000075a7 */ /* 0x00452400080011ff */
[----:B----4-:R-:W-:Y:S05]  /*a3f0*/  @!P0 NANOSLEEP.SYNCS 0x989680 ;  /* 0x009896800000895d */ /* 0x010fea0003900000 */
[----:B------:R-:W4:Y:S02]  /*a400*/  @!P0 SYNCS.PHASECHK.TRANS64 P0, [R0+URZ+0x40], R6 ;  /* 0x00004006000085a7 */ /* 0x000f2400080010ff */
[----:B----4-:R-:W-:Y:S05]  /*a410*/  @!P0 BRA `(.L_x_131) ;  /* 0xfffffffc00f08947 */ /* 0x010fea000383ffff */
[----:B------:R-:W-:Y:S05]  /*a420*/  BRA `(.L_x_130) ;  /* 0xffffffd800147947 */ /* 0x000fea000383ffff */
.L_x_139:
[----:B--2---:R2:W4:Y:S02]  /*a430*/  SYNCS.PHASECHK.TRANS64.TRYWAIT P0, [R0+URZ+0x40], R5 ;  /* 0x00004005000075a7 */ /* 0x00452400080011ff */
[----:B----4-:R-:W-:Y:S05]  /*a440*/  @!P0 NANOSLEEP.SYNCS 0x989680 ;  /* 0x009896800000895d */ /* 0x010fea0003900000 */
[----:B------:R-:W4:Y:S02]  /*a450*/  @!P0 SYNCS.PHASECHK.TRANS64 P0, [R0+URZ+0x40], R5 ;  /* 0x00004005000085a7 */ /* 0x000f2400080010ff */
[----:B----4-:R-:W-:Y:S05]  /*a460*/  @!P0 BRA `(.L_x_139) ;  /* 0xfffffffc00f08947 */ /* 0x010fea000383ffff */
[----:B------:R-:W-:Y:S05]  /*a470*/  BRA `(.L_x_138) ;  /* 0xffffffe400287947 */ /* 0x000fea000383ffff */
        .weak           $__internal_0_$__cuda_sm10x_tcgen05_guardrail_trap_col_being_dealloced_not_returned_by_alloc
        .type           $__internal_0_$__cuda_sm10x_tcgen05_guardrail_trap_col_being_dealloced_not_returned_by_alloc,@function
        .size           $__internal_0_$__cuda_sm10x_tcgen05_guardrail_trap_col_being_dealloced_not_returned_by_alloc,($__internal_1_$__cuda_sm10x_tcgen05_guardrail_trap_phase_invalid_during_alloc - $__internal_0_$__cuda_sm10x_tcgen05_guardrail_trap_col_being_dealloced_not_returned_by_alloc)
$__internal_0_$__cuda_sm10x_tcgen05_guardrail_trap_col_being_dealloced_not_returned_by_alloc:
[----:B------:R-:W-:Y:S05]  /*a480*/  BPT.TRAP 0x1 ;  /* 0x000000040000795c */ /* 0x000fea0000300000 */
[----:B------:R-:W-:-:S04]  /*a490*/  HFMA2 R3, -RZ, RZ, 0, 0 ;  /* 0x00000000ff037431 */ /* 0x000fc800000001ff */
[----:B------:R-:W-:Y:S05]  /*a4a0*/  RET.REL.NODEC R2 `(_ZN7cutlass13device_kernelINS_4gemm6kernel13GemmUniversalIN4cute5tupleIJiiiiEEENS1_10collective13CollectiveMmaINS1_35MainloopSm100TmaUmmaWarpSpecializedILi4ELi2ELi4ENS5_IJNS4_1CILi2EEENSA_ILi1EEESC_EEEEENS5_IJNSA_ILi128EEENSA_ILi256EEENSA_ILi64EEEEEENS_6half_tENS5_IJlSC_lEEESJ_SK_NS4_8TiledMMAINS4_8MMA_AtomIJNS4_26SM100_MMA_F16BF16_2x1SM_SSISJ_SJ_fLi128ELi256ELNS4_4UMMA5MajorE0ELSP_0ELNSO_7ScaleInE0ELSQ_0EEEEEENS4_6LayoutINS5_IJSC_SC_SC_EEENS5_IJNSA_ILi0EEESV_SV_EEEEENS5_IJNS4_10UnderscoreESY_SY_EEEEENS4_18SM100_TMA_2SM_LOADENS4_14ComposedLayoutINS4_7SwizzleILi3ELi4ELi3EEENS4_18smem_ptr_flag_bitsILi16EEENST_INS5_IJNSA_ILi8EEESH_EEENS5_IJSH_SC_EEEEEEEvNS4_8identityES11_S1B_vS1C_EENS_8epilogue10collective18CollectiveEpilogueINS1E_23Sm100TmaWarpSpecializedILi4ELi2ELi32ELb1ELb0EEEJNS5_IJSH_SG_SH_EEENS5_IJNST_ISH_SC_EENST_INS5_IJNSA_ILi32EEESB_EEENS5_IJSC_SF_EEEEEEEESJ_SK_SJ_SK_NS1E_6fusion15FusionCallbacksIS1I_NS1Q_17LinearCombinationISJ_fSJ_fLNS_15FloatRoundStyleE2EEES1J_S1P_JEEENS4_5SM1004TMEM4LOAD26SM100_TMEM_LOAD_32dp32b32xENS4_13SM90_TMA_LOADENS12_INS13_ILi2ELi4ELi3EEES16_NST_INS5_IJS17_S1L_EEENS5_IJS1L_SC_EEEEEEENS4_39AutoVectorizingCopyWithAssumedAlignmentILi128EEENS4_14SM90_TMA_STOREES25_S27_S27_EEEvvEEEEvNT_6ParamsE) ;  /* 0xffffff5802d47950 */ /* 0x000fea0003c3ffff */
        .weak           $__internal_1_$__cuda_sm10x_tcgen05_guardrail_trap_phase_invalid_during_alloc
        .type           $__internal_1_$__cuda_sm10x_tcgen05_guardrail_trap_phase_invalid_during_alloc,@function
        .size           $__internal_1_$__cuda_sm10x_tcgen05_guardrail_trap_phase_invalid_during_alloc,($__internal_2_$__cuda_sm10x_tcgen05_guardrail_trap_unallocated_columns_being_dealloced - $__internal_1_$__cuda_sm10x_tcgen05_guardrail_trap_phase_invalid_during_alloc)
$__internal_1_$__cuda_sm10x_tcgen05_guardrail_trap_phase_invalid_during_alloc:
[----:B------:R-:W-:Y:S05]  /*a4b0*/  BPT.TRAP 0x1 ;  /* 0x000000040000795c */ /* 0x000fea0000300000 */
[----:B------:R-:W-:-:S04]  /*a4c0*/  MOV R3, 0x0 ;  /* 0x0000000000037802 */ /* 0x000fc80000000f00 */
[----:B------:R-:W-:Y:S05]  /*a4d0*/  RET.REL.NODEC R2 `(_ZN7cutlass13device_kernelINS_4gemm6kernel13GemmUniversalIN4cute5tupleIJiiiiEEENS1_10collective13CollectiveMmaINS1_35MainloopSm100TmaUmmaWarpSpecializedILi4ELi2ELi4ENS5_IJNS4_1CILi2EEENSA_ILi1EEESC_EEEEENS5_IJNSA_ILi128EEENSA_ILi256EEENSA_ILi64EEEEEENS_6half_tENS5_IJlSC_lEEESJ_SK_NS4_8TiledMMAINS4_8MMA_AtomIJNS4_26SM100_MMA_F16BF16_2x1SM_SSISJ_SJ_fLi128ELi256ELNS4_4UMMA5MajorE0ELSP_0ELNSO_7ScaleInE0ELSQ_0EEEEEENS4_6LayoutINS5_IJSC_SC_SC_EEENS5_IJNSA_ILi0EEESV_SV_EEEEENS5_IJNS4_10UnderscoreESY_SY_EEEEENS4_18SM100_TMA_2SM_LOADENS4_14ComposedLayoutINS4_7SwizzleILi3ELi4ELi3EEENS4_18smem_ptr_flag_bitsILi16EEENST_INS5_IJNSA_ILi8EEESH_EEENS5_IJSH_SC_EEEEEEEvNS4_8identityES11_S1B_vS1C_EENS_8epilogue10collective18CollectiveEpilogueINS1E_23Sm100TmaWarpSpecializedILi4ELi2ELi32ELb1ELb0EEEJNS5_IJSH_SG_SH_EEENS5_IJNST_ISH_SC_EENST_INS5_IJNSA_ILi32EEESB_EEENS5_IJSC_SF_EEEEEEEESJ_SK_SJ_SK_NS1E_6fusion15FusionCallbacksIS1I_NS1Q_17LinearCombinationISJ_fSJ_fLNS_15FloatRoundStyleE2EEES1J_S1P_JEEENS4_5SM1004TMEM4LOAD26SM100_TMEM_LOAD_32dp32b32xENS4_13SM90_TMA_LOADENS12_INS13_ILi2ELi4ELi3EEES16_NST_INS5_IJS17_S1L_EEENS5_IJS1L_SC_EEEEEEENS4_39AutoVectorizingCopyWithAssumedAlignmentILi128EEENS4_14SM90_TMA_STOREES25_S27_S27_EEEvvEEEEvNT_6ParamsE) ;  /* 0xffffff5802c87950 */ /* 0x000fea0003c3ffff */
        .weak           $__internal_2_$__cuda_sm10x_tcgen05_guardrail_trap_unallocated_columns_being_dealloced
        .type           $__internal_2_$__cuda_sm10x_tcgen05_guardrail_trap_unallocated_columns_being_dealloced,@function
        .size           $__internal_2_$__cuda_sm10x_tcgen05_guardrail_trap_unallocated_columns_being_dealloced,(.L_x_197 - $__internal_2_$__cuda_sm10x_tcgen05_guardrail_trap_unallocated_columns_being_dealloced)
$__internal_2_$__cuda_sm10x_tcgen05_guardrail_trap_unallocated_columns_being_dealloced:
[----:B------:R-:W-:Y:S05]  /*a4e0*/  BPT.TRAP 0x1 ;  /* 0x000000040000795c */ /* 0x000fea0000300000 */
[----:B------:R-:W-:-:S04]  /*a4f0*/  HFMA2 R3, -RZ, RZ, 0, 0 ;  /* 0x00000000ff037431 */ /* 0x000fc800000001ff */
[----:B------:R-:W-:Y:S05]  /*a500*/  RET.REL.NODEC R2 `(_ZN7cutlass13device_kernelINS_4gemm6kernel13GemmUniversalIN4cute5tupleIJiiiiEEENS1_10collective13CollectiveMmaINS1_35MainloopSm100TmaUmmaWarpSpecializedILi4ELi2ELi4ENS5_IJNS4_1CILi2EEENSA_ILi1EEESC_EEEEENS5_IJNSA_ILi128EEENSA_ILi256EEENSA_ILi64EEEEEENS_6half_tENS5_IJlSC_lEEESJ_SK_NS4_8TiledMMAINS4_8MMA_AtomIJNS4_26SM100_MMA_F16BF16_2x1SM_SSISJ_SJ_fLi128ELi256ELNS4_4UMMA5MajorE0ELSP_0ELNSO_7ScaleInE0ELSQ_0EEEEEENS4_6LayoutINS5_IJSC_SC_SC_EEENS5_IJNSA_ILi0EEESV_SV_EEEEENS5_IJNS4_10UnderscoreESY_SY_EEEEENS4_18SM100_TMA_2SM_LOADENS4_14ComposedLayoutINS4_7SwizzleILi3ELi4ELi3EEENS4_18smem_ptr_flag_bitsILi16EEENST_INS5_IJNSA_ILi8EEESH_EEENS5_IJSH_SC_EEEEEEEvNS4_8identityES11_S1B_vS1C_EENS_8epilogue10collective18CollectiveEpilogueINS1E_23Sm100TmaWarpSpecializedILi4ELi2ELi32ELb1ELb0EEEJNS5_IJSH_SG_SH_EEENS5_IJNST_ISH_SC_EENST_INS5_IJNSA_ILi32EEESB_EEENS5_IJSC_SF_EEEEEEEESJ_SK_SJ_SK_NS1E_6fusion15FusionCallbacksIS1I_NS1Q_17LinearCombinationISJ_fSJ_fLNS_15FloatRoundStyleE2EEES1J_S1P_JEEENS4_5SM1004TMEM4LOAD26SM100_TMEM_LOAD_32dp32b32xENS4_13SM90_TMA_LOADENS12_INS13_ILi2ELi4ELi3EEES16_NST_INS5_IJS17_S1L_EEENS5_IJS1L_SC_EEEEEEENS4_39AutoVectorizingCopyWithAssumedAlignmentILi128EEENS4_14SM90_TMA_STOREES25_S27_S27_EEEvvEEEEvNT_6ParamsE) ;  /* 0xffffff5802bc7950 */ /* 0x000fea0003c3ffff */
.L_x_196:
[----:B------:R-:W-:-:S00]  /*a510*/  BRA `(.L_x_196) ;  /* 0xfffffffc00fc7947 */ /* 0x000fc0000383ffff */
[----:B------:R-:W-:-:S00]  /*a520*/  NOP ;  /* 0x0000000000007918 */ /* 0x000fc00000000000 */
        /* <DEDUP_REMOVED lines=13> */
.L_x_197:


//--------------------- .nv.global.init           --------------------------
	.section	.nv.global.init,"aw",@progbits
.nv.global.init:
	.type		$str$27,@object
	.size		$str$27,($str$28 - $str$27)
$str$27:
        /*0000*/ 	.byte	0x28, 0x61, 0x64, 0x64, 0x72, 0x65, 0x73, 0x73, 0x20, 0x26, 0x20, 0x6d, 0x61, 0x73, 0x6b, 0x29
        /*0010*/ 	.byte	0x20, 0x3d, 0x3d, 0x20, 0x30, 0x00
	.type		$str$28,@object
	.size		$str$28,($str$26 - $str$28)
$str$28:
        /*0016*/ 	.byte	0x2f, 0x74, 0x6d, 0x70, 0x2f, 0x63, 0x75, 0x74, 0x6c, 0x61, 0x73, 0x73, 0x5f, 0x73, 0x77, 0x65
        /*0026*/ 	.byte	0x65, 0x70, 0x5f, 0x73, 0x72, 0x63, 0x2f, 0x69, 0x6e, 0x63, 0x6c, 0x75, 0x64, 0x65, 0x2f, 0x63
        /*0036*/ 	.byte	0x75, 0x74, 0x65, 0x2f, 0x70, 0x6f, 0x69, 0x6e, 0x74, 0x65, 0x72, 0x5f, 0x66, 0x6c, 0x61, 0x67
        /*0046*/ 	.byte	0x67, 0x65, 0x64, 0x2e, 0x68, 0x70, 0x70, 0x00
	.type		$str$26,@object
	.size		$str$26,($str$25 - $str$26)
$str$26:
        /*004e*/ 	.byte	0x2f, 0x74, 0x6d, 0x70, 0x2f, 0x63, 0x75, 0x74, 0x6c, 0x61, 0x73, 0x73, 0x5f, 0x73, 0x77, 0x65
        /*005e*/ 	.byte	0x65, 0x70, 0x5f, 0x73, 0x72, 0x63, 0x2f, 0x69, 0x6e, 0x63, 0x6c, 0x75, 0x64, 0x65, 0x2f, 0x63
        /*006e*/ 	.byte	0x75, 0x74, 0x65, 0x2f, 0x61, 0x74, 0x6f, 0x6d, 0x2f, 0x63, 0x6f, 0x70, 0x79, 0x5f, 0x74, 0x72
        /*007e*/ 	.byte	0x61, 0x69, 0x74, 0x73, 0x5f, 0x73, 0x6d, 0x31, 0x30, 0x30, 0x2e, 0x68, 0x70, 0x70, 0x00
	.type		$str$25,@object
	.size		$str$25,(__unnamed_1 - $str$25)
$str$25:
        /*008d*/ 	.byte	0x28, 0x28, 0x75, 0x69, 0x6e, 0x74, 0x33, 0x32, 0x5f, 0x74, 0x28, 0x74, 0x68, 0x72, 0x65, 0x61
        /*009d*/ 	.byte	0x64, 0x49, 0x64, 0x78, 0x2e, 0x78, 0x29, 0x20, 0x2f, 0x20, 0x33, 0x32, 0x29, 0x20, 0x25, 0x20
        /*00ad*/ 	.byte	0x34, 0x29, 0x20, 0x3d, 0x3d, 0x20, 0x28, 0x28, 0x28, 0x74, 0x6d, 0x65, 0x6d, 0x5f, 0x61, 0x64
        /*00bd*/ 	.byte	0x64, 0x72, 0x20, 0x3e, 0x3e, 0x20, 0x31, 0x36, 0x29, 0x20, 0x2f, 0x20, 0x33, 0x32, 0x29, 0x20
        /*00cd*/ 	.byte	0x25, 0x20, 0x34, 0x29, 0x00
	.type		__unnamed_1,@object
	.size		__unnamed_1,(__unnamed_2 - __unnamed_1)
__unnamed_1:
        /*00d2*/ 	.byte	0x61, 0x75, 0x74, 0x6f, 0x20, 0x63, 0x75, 0x74, 0x65, 0x3a, 0x3a, 0x61, 0x73, 0x5f, 0x70, 0x6f
        /* <DEDUP_REMOVED lines=24> */
        /*0262*/ 	.byte	0x39, 0x36, 0x3e, 0x3e, 0x3e, 0x3e, 0x5d, 0x00
	.type		__unnamed_2,@object
	.size		__unnamed_2,(.L_2 - __unnamed_2)
__unnamed_2:
        /* <DEDUP_REMOVED lines=42> */
        /*050a*/ 	.byte	0x3e, 0x3e, 0x5d, 0x00
.L_2:


//--------------------- .nv.shared._ZN7cutlass13device_kernelINS_4gemm6kernel13GemmUniversalIN4cute5tupleIJiiiiEEENS1_10collective13CollectiveMmaINS1_35MainloopSm100TmaUmmaWarpSpecializedILi4ELi2ELi4ENS5_IJNS4_1CILi2EEENSA_ILi1EEESC_EEEEENS5_IJNSA_ILi128EEENSA_ILi256EEENSA_ILi64EEEEEENS_6half_tENS5_IJlSC_lEEESJ_SK_NS4_8TiledMMAINS4_8MMA_AtomIJNS4_26SM100_MMA_F16BF16_2x1SM_SSISJ_SJ_fLi128ELi256ELNS4_4UMMA5MajorE0ELSP_0ELNSO_7ScaleInE0ELSQ_0EEEEEENS4_6LayoutINS5_IJSC_SC_SC_EEENS5_IJNSA_ILi0EEESV_SV_EEEEENS5_IJNS4_10UnderscoreESY_SY_EEEEENS4_18SM100_TMA_2SM_LOADENS4_14ComposedLayoutINS4_7SwizzleILi3ELi4ELi3EEENS4_18smem_ptr_flag_bitsILi16EEENST_INS5_IJNSA_ILi8EEESH_EEENS5_IJSH_SC_EEEEEEEvNS4_8identityES11_S1B_vS1C_EENS_8epilogue10collective18CollectiveEpilogueINS1E_23Sm100TmaWarpSpecializedILi4ELi2ELi32ELb1ELb0EEEJNS5_IJSH_SG_SH_EEENS5_IJNST_ISH_SC_EENST_INS5_IJNSA_ILi32EEESB_EEENS5_IJSC_SF_EEEEEEEESJ_SK_SJ_SK_NS1E_6fusion15FusionCallbacksIS1I_NS1Q_17LinearCombinationISJ_fSJ_fLNS_15FloatRoundStyleE2EEES1J_S1P_JEEENS4_5SM1004TMEM4LOAD26SM100_TMEM_LOAD_32dp32b32xENS4_13SM90_TMA_LOADENS12_INS13_ILi2ELi4ELi3EEES16_NST_INS5_IJS17_S1L_EEENS5_IJS1L_SC_EEEEEEENS4_39AutoVectorizingCopyWithAssumedAlignmentILi128EEENS4_14SM90_TMA_STOREES25_S27_S27_EEEvvEEEEvNT_6ParamsE --------------------------
	.section	.nv.shared._ZN7cutlass13device_kernelINS_4gemm6kernel13GemmUniversalIN4cute5tupleIJiiiiEEENS1_10collective13CollectiveMmaINS1_35MainloopSm100TmaUmmaWarpSpecializedILi4ELi2ELi4ENS5_IJNS4_1CILi2EEENSA_ILi1EEESC_EEEEENS5_IJNSA_ILi128EEENSA_ILi256EEENSA_ILi64EEEEEENS_6half_tENS5_IJlSC_lEEESJ_SK_NS4_8TiledMMAINS4_8MMA_AtomIJNS4_26SM100_MMA_F16BF16_2x1SM_SSISJ_SJ_fLi128ELi256ELNS4_4UMMA5MajorE0ELSP_0ELNSO_7ScaleInE0ELSQ_0EEEEEENS4_6LayoutINS5_IJSC_SC_SC_EEENS5_IJNSA_ILi0EEESV_SV_EEEEENS5_IJNS4_10UnderscoreESY_SY_EEEEENS4_18SM100_TMA_2SM_LOADENS4_14ComposedLayoutINS4_7SwizzleILi3ELi4ELi3EEENS4_18smem_ptr_flag_bitsILi16EEENST_INS5_IJNSA_ILi8EEESH_EEENS5_IJSH_SC_EEEEEEEvNS4_8identityES11_S1B_vS1C_EENS_8epilogue10collective18CollectiveEpilogueINS1E_23Sm100TmaWarpSpecializedILi4ELi2ELi32ELb1ELb0EEEJNS5_IJSH_SG_SH_EEENS5_IJNST_ISH_SC_EENST_INS5_IJNSA_ILi32EEESB_EEENS5_IJSC_SF_EEEEEEEESJ_SK_SJ_SK_NS1E_6fusion15FusionCallbacksIS1I_NS1Q_17LinearCombinationISJ_fSJ_fLNS_15FloatRoundStyleE2EEES1J_S1P_JEEENS4_5SM1004TMEM4LOAD26SM100_TMEM_LOAD_32dp32b32xENS4_13SM90_TMA_LOADENS12_INS13_ILi2ELi4ELi3EEES16_NST_INS5_IJS17_S1L_EEENS5_IJS1L_SC_EEEEEEENS4_39AutoVectorizingCopyWithAssumedAlignmentILi128EEENS4_14SM90_TMA_STOREES25_S27_S27_EEEvvEEEEvNT_6ParamsE,"aw",@nobits
	.sectionflags	@""
	.align	16
	.zero		1024


//--------------------- .nv.shared.reserved.0     --------------------------
	.section	.nv.shared.reserved.0,"aw",@nobits
	.weak		__nv_reservedSMEM_offset_0_alias
	.size		__nv_reservedSMEM_offset_0_alias, 0, 64
	.other		__nv_reservedSMEM_offset_0_alias,@"STO_CUDA_RESERVED_SHARED STV_DEFAULT"
__nv_reservedSMEM_offset_0_alias:
	.zero		0
.nv.shared.reserved.0:
	.zero		64
	.weak		__nv_reservedSMEM_tcgen05_partition
	.type		__nv_reservedSMEM_tcgen05_partition,@object
	.size		__nv_reservedSMEM_tcgen05_partition,(.L_0 - __nv_reservedSMEM_tcgen05_partition)
__nv_reservedSMEM_tcgen05_partition:
	.zero		32
.L_0:


//--------------------- .nv.global                --------------------------
	.section	.nv.global,"aw",@nobits
.nv.global:
	.type		_ZN39_INTERNAL_269a2e89_4_k_cu_bde65b12_72844cute1_E,@object
	.size		_ZN39_INTERNAL_269a2e89_4_k_cu_bde65b12_72844cute1_E,(_ZN39_INTERNAL_269a2e89_4_k_cu_bde65b12_72844cuda3std3__45__cpo6cbeginE - _ZN39_INTERNAL_269a2e89_4_k_cu_bde65b12_72844cute1_E)
_ZN39_INTERNAL_269a2e89_4_k_cu_bde65b12_72844cute1_E:
	.zero		1
	.type		_ZN39_INTERNAL_269a2e89_4_k_cu_bde65b12_72844cuda3std3__45__cpo6cbeginE,@object
	.size		_ZN39_INTERNAL_269a2e89_4_k_cu_bde65b12_72844cuda3std3__45__cpo6cbeginE,(_ZN39_INTERNAL_269a2e89_4_k_cu_bde65b12_72844cuda3std3__48in_placeE - _ZN39_INTERNAL_269a2e89_4_k_cu_bde65b12_72844cuda3std3__45__cpo6cbeginE)
_ZN39_INTERNAL_269a2e89_4_k_cu_bde65b12_72844cuda3std3__45__cpo6cbeginE:
	.zero		1
	.type		_ZN39_INTERNAL_269a2e89_4_k_cu_bde65b12_72844cuda3std3__48in_placeE,@object
	.size		_ZN39_INTERNAL_269a2e89_4_k_cu_bde65b12_72844cuda3std3__48in_placeE,(_ZN39_INTERNAL_269a2e89_4_k_cu_bde65b12_72844cuda3std6ranges3__45__cpo9iter_moveE - _ZN39_INTERNAL_269a2e89_4_k_cu_bde65b12_72844cuda3std3__48in_placeE)
_ZN39_INTERNAL_269a2e89_4_k_cu_bde65b12_72844cuda3std3__48in_placeE:
	.zero		1
	.type		_ZN39_INTERNAL_269a2e89_4_k_cu_bde65b12_72844cuda3std6ranges3__45__cpo9iter_moveE,@object
	.size		_ZN39_INTERNAL_269a2e89_4_k_cu_bde65b12_72844cuda3std6ranges3__45__cpo9iter_moveE,(_ZN39_INTERNAL_269a2e89_4_k_cu_bde65b12_72844cuda3std3__45__cpo5beginE - _ZN39_INTERNAL_269a2e89_4_k_cu_bde65b12_72844cuda3std6ranges3__45__cpo9iter_moveE)
_ZN39_INTERNAL_269a2e89_4_k_cu_bde65b12_72844cuda3std6ranges3__45__cpo9iter_moveE:
	.zero		1
	.type		_ZN39_INTERNAL_269a2e89_4_k_cu_bde65b12_72844cuda3std3__45__cpo5beginE,@object
	.size		_ZN39_INTERNAL_269a2e89_4_k_cu_bde65b12_72844cuda3std3__45__cpo5beginE,(_ZN39_INTERNAL_269a2e89_4_k_cu_bde65b12_72844cuda3std3__441_GLOBAL__N__269a2e89_4_k_cu_bde65b12_72846ignoreE - _ZN39_INTERNAL_269a2e89_4_k_cu_bde65b12_72844cuda3std3__45__cpo5beginE)
_ZN39_INTERNAL_269a2e89_4_k_cu_bde65b12_72844cuda3std3__45__cpo5beginE:
	.zero		1
	.type		_ZN39_INTERNAL_269a2e89_4_k_cu_bde65b12_72844cuda3std3__441_GLOBAL__N__269a2e89_4_k_cu_bde65b12_72846ignoreE,@object
	.size		_ZN39_INTERNAL_269a2e89_4_k_cu_bde65b12_72844cuda3std3__441_GLOBAL__N__269a2e89_4_k_cu_bde65b12_72846ignoreE,(_ZN39_INTERNAL_269a2e89_4_k_cu_bde65b12_72844cute7productE - _ZN39_INTERNAL_269a2e89_4_k_cu_bde65b12_72844cuda3std3__441_GLOBAL__N__269a2e89_4_k_cu_bde65b12_72846ignoreE)
_ZN39_INTERNAL_269a2e89_4_k_cu_bde65b12_72844cuda3std3__441_GLOBAL__N__269a2e89_4_k_cu_bde65b12_72846ignoreE:
	.zero		1
	.type		_ZN39_INTERNAL_269a2e89_4_k_cu_bde65b12_72844cute7productE,@object
	.size		_ZN39_INTERNAL_269a2e89_4_k_cu_bde65b12_72844cute7productE,(_ZN39_INTERNAL_269a2e89_4_k_cu_bde65b12_72844cuda3std3__45__cpo3endE - _ZN39_INTERNAL_269a2e89_4_k_cu_bde65b12_72844cute7productE)
_ZN39_INTERNAL_269a2e89_4_k_cu_bde65b12_72844cute7productE:
	.zero		1
	.type		_ZN39_INTERNAL_269a2e89_4_k_cu_bde65b12_72844cuda3std3__45__cpo3endE,@object
	.size		_ZN39_INTERNAL_269a2e89_4_k_cu_bde65b12_72844cuda3std3__45__cpo3endE,(_ZN39_INTERNAL_269a2e89_4_k_cu_bde65b12_72844cuda3std3__419piecewise_constructE - _ZN39_INTERNAL_269a2e89_4_k_cu_bde65b12_72844cuda3std3__45__cpo3endE)
_ZN39_INTERNAL_269a2e89_4_k_cu_bde65b12_72844cuda3std3__45__cpo3endE:
	.zero		1
	.type		_ZN39_INTERNAL_269a2e89_4_k_cu_bde65b12_72844cuda3std3__419piecewise_constructE,@object
	.size		_ZN39_INTERNAL_269a2e89_4_k_cu_bde65b12_72844cuda3std3__419piecewise_constructE,(_ZN39_INTERNAL_269a2e89_4_k_cu_bde65b12_72844cuda3std3__45__cpo4cendE - _ZN39_INTERNAL_269a2e89_4_k_cu_bde65b12_72844cuda3std3__419piecewise_constructE)
_ZN39_INTERNAL_269a2e89_4_k_cu_bde65b12_72844cuda3std3__419piecewise_constructE:
	.zero		1
	.type		_ZN39_INTERNAL_269a2e89_4_k_cu_bde65b12_72844cuda3std3__45__cpo4cendE,@object
	.size		_ZN39_INTERNAL_269a2e89_4_k_cu_bde65b12_72844cuda3std3__45__cpo4cendE,(_ZN39_INTERNAL_269a2e89_4_k_cu_bde65b12_72844cuda3std6ranges3__45__cpo4swapE - _ZN39_INTERNAL_269a2e89_4_k_cu_bde65b12_72844cuda3std3__45__cpo4cendE)
_ZN39_INTERNAL_269a2e89_4_k_cu_bde65b12_72844cuda3std3__45__cpo4cendE:
	.zero		1
	.type		_ZN39_INTERNAL_269a2e89_4_k_cu_bde65b12_72844cuda3std6ranges3__45__cpo4swapE,@object
	.size		_ZN39_INTERNAL_269a2e89_4_k_cu_bde65b12_72844cuda3std6ranges3__45__cpo4swapE,(.L_10 - _ZN39_INTERNAL_269a2e89_4_k_cu_bde65b12_72844cuda3std6ranges3__45__cpo4swapE)
_ZN39_INTERNAL_269a2e89_4_k_cu_bde65b12_72844cuda3std6ranges3__45__cpo4swapE:
	.zero		1
.L_10:


//--------------------- .nv.constant0._ZN7cutlass13device_kernelINS_4gemm6kernel13GemmUniversalIN4cute5tupleIJiiiiEEENS1_10collective13CollectiveMmaINS1_35MainloopSm100TmaUmmaWarpSpecializedILi4ELi2ELi4ENS5_IJNS4_1CILi2EEENSA_ILi1EEESC_EEEEENS5_IJNSA_ILi128EEENSA_ILi256EEENSA_ILi64EEEEEENS_6half_tENS5_IJlSC_lEEESJ_SK_NS4_8TiledMMAINS4_8MMA_AtomIJNS4_26SM100_MMA_F16BF16_2x1SM_SSISJ_SJ_fLi128ELi256ELNS4_4UMMA5MajorE0ELSP_0ELNSO_7ScaleInE0ELSQ_0EEEEEENS4_6LayoutINS5_IJSC_SC_SC_EEENS5_IJNSA_ILi0EEESV_SV_EEEEENS5_IJNS4_10UnderscoreESY_SY_EEEEENS4_18SM100_TMA_2SM_LOADENS4_14ComposedLayoutINS4_7SwizzleILi3ELi4ELi3EEENS4_18smem_ptr_flag_bitsILi16EEENST_INS5_IJNSA_ILi8EEESH_EEENS5_IJSH_SC_EEEEEEEvNS4_8identityES11_S1B_vS1C_EENS_8epilogue10collective18CollectiveEpilogueINS1E_23Sm100TmaWarpSpecializedILi4ELi2ELi32ELb1ELb0EEEJNS5_IJSH_SG_SH_EEENS5_IJNST_ISH_SC_EENST_INS5_IJNSA_ILi32EEESB_EEENS5_IJSC_SF_EEEEEEEESJ_SK_SJ_SK_NS1E_6fusion15FusionCallbacksIS1I_NS1Q_17LinearCombinationISJ_fSJ_fLNS_15FloatRoundStyleE2EEES1J_S1P_JEEENS4_5SM1004TMEM4LOAD26SM100_TMEM_LOAD_32dp32b32xENS4_13SM90_TMA_LOADENS12_INS13_ILi2ELi4ELi3EEES16_NST_INS5_IJS17_S1L_EEENS5_IJS1L_SC_EEEEEEENS4_39AutoVectorizingCopyWithAssumedAlignmentILi128EEENS4_14SM90_TMA_STOREES25_S27_S27_EEEvvEEEEvNT_6ParamsE --------------------------
	.section	.nv.constant0._ZN7cutlass13device_kernelINS_4gemm6kernel13GemmUniversalIN4cute5tupleIJiiiiEEENS1_10collective13CollectiveMmaINS1_35MainloopSm100TmaUmmaWarpSpecializedILi4ELi2ELi4ENS5_IJNS4_1CILi2EEENSA_ILi1EEESC_EEEEENS5_IJNSA_ILi128EEENSA_ILi256EEENSA_ILi64EEEEEENS_6half_tENS5_IJlSC_lEEESJ_SK_NS4_8TiledMMAINS4_8MMA_AtomIJNS4_26SM100_MMA_F16BF16_2x1SM_SSISJ_SJ_fLi128ELi256ELNS4_4UMMA5MajorE0ELSP_0ELNSO_7ScaleInE0ELSQ_0EEEEEENS4_6LayoutINS5_IJSC_SC_SC_EEENS5_IJNSA_ILi0EEESV_SV_EEEEENS5_IJNS4_10UnderscoreESY_SY_EEEEENS4_18SM100_TMA_2SM_LOADENS4_14ComposedLayoutINS4_7SwizzleILi3ELi4ELi3EEENS4_18smem_ptr_flag_bitsILi16EEENST_INS5_IJNSA_ILi8EEESH_EEENS5_IJSH_SC_EEEEEEEvNS4_8identityES11_S1B_vS1C_EENS_8epilogue10collective18CollectiveEpilogueINS1E_23Sm100TmaWarpSpecializedILi4ELi2ELi32ELb1ELb0EEEJNS5_IJSH_SG_SH_EEENS5_IJNST_ISH_SC_EENST_INS5_IJNSA_ILi32EEESB_EEENS5_IJSC_SF_EEEEEEEESJ_SK_SJ_SK_NS1E_6fusion15FusionCallbacksIS1I_NS1Q_17LinearCombinationISJ_fSJ_fLNS_15FloatRoundStyleE2EEES1J_S1P_JEEENS4_5SM1004TMEM4LOAD26SM100_TMEM_LOAD_32dp32b32xENS4_13SM90_TMA_LOADENS12_INS13_ILi2ELi4ELi3EEES16_NST_INS5_IJS17_S1L_EEENS5_IJS1L_SC_EEEEEEENS4_39AutoVectorizingCopyWithAssumedAlignmentILi128EEENS4_14SM90_TMA_STOREES25_S27_S27_EEEvvEEEEvNT_6ParamsE,"a",@progbits
	.sectionflags	@""
	.align	4
.nv.constant0._ZN7cutlass13device_kernelINS_4gemm6kernel13GemmUniversalIN4cute5tupleIJiiiiEEENS1_10collective13CollectiveMmaINS1_35MainloopSm100TmaUmmaWarpSpecializedILi4ELi2ELi4ENS5_IJNS4_1CILi2EEENSA_ILi1EEESC_EEEEENS5_IJNSA_ILi128EEENSA_ILi256EEENSA_ILi64EEEEEENS_6half_tENS5_IJlSC_lEEESJ_SK_NS4_8TiledMMAINS4_8MMA_AtomIJNS4_26SM100_MMA_F16BF16_2x1SM_SSISJ_SJ_fLi128ELi256ELNS4_4UMMA5MajorE0ELSP_0ELNSO_7ScaleInE0ELSQ_0EEEEEENS4_6LayoutINS5_IJSC_SC_SC_EEENS5_IJNSA_ILi0EEESV_SV_EEEEENS5_IJNS4_10UnderscoreESY_SY_EEEEENS4_18SM100_TMA_2SM_LOADENS4_14ComposedLayoutINS4_7SwizzleILi3ELi4ELi3EEENS4_18smem_ptr_flag_bitsILi16EEENST_INS5_IJNSA_ILi8EEESH_EEENS5_IJSH_SC_EEEEEEEvNS4_8identityES11_S1B_vS1C_EENS_8epilogue10collective18CollectiveEpilogueINS1E_23Sm100TmaWarpSpecializedILi4ELi2ELi32ELb1ELb0EEEJNS5_IJSH_SG_SH_EEENS5_IJNST_ISH_SC_EENST_INS5_IJNSA_ILi32EEESB_EEENS5_IJSC_SF_EEEEEEEESJ_SK_SJ_SK_NS1E_6fusion15FusionCallbacksIS1I_NS1Q_17LinearCombinationISJ_fSJ_fLNS_15FloatRoundStyleE2EEES1J_S1P_JEEENS4_5SM1004TMEM4LOAD26SM100_TMEM_LOAD_32dp32b32xENS4_13SM90_TMA_LOADENS12_INS13_ILi2ELi4ELi3EEES16_NST_INS5_IJS17_S1L_EEENS5_IJS1L_SC_EEEEEEENS4_39AutoVectorizingCopyWithAssumedAlignmentILi128EEENS4_14SM90_TMA_STOREES25_S27_S27_EEEvvEEEEvNT_6ParamsE:
	.zero		2944


//--------------------- SYMBOLS --------------------------

	.type		.nv.reservedSmem.offset0,@object
	.size		.nv.reservedSmem.offset0,0x4
	.type		.nv.reservedSmem.cap,@object
	.size		.nv.reservedSmem.cap,0x4
	.type		__assertfail,@function
